//
// Generated by NVIDIA NVVM Compiler
//
// Compiler Build ID: CL-36424714
// Cuda compilation tools, release 13.0, V13.0.88
// Based on NVVM 20.0.0
//

.version 9.0
.target sm_100
.address_size 64

	// .globl	_Z15kernel_classifyyiiP5pixel
.const .align 4 .u32 CL_NUM;
.const .align 4 .b8 AVG[384];
.const .align 4 .b8 COV[1152];

.visible .entry _Z15kernel_classifyyiiP5pixel(
	.param .u64 _Z15kernel_classifyyiiP5pixel_param_0,
	.param .u32 _Z15kernel_classifyyiiP5pixel_param_1,
	.param .u32 _Z15kernel_classifyyiiP5pixel_param_2,
	.param .u64 .ptr .align 1 _Z15kernel_classifyyiiP5pixel_param_3
)
{
	.reg .pred 	%p<18>;
	.reg .b16 	%rs<37>;
	.reg .b32 	%r<84>;
	.reg .b32 	%f<225>;
	.reg .b64 	%rd<32>;

	ld.param.u32 	%r25, [_Z15kernel_classifyyiiP5pixel_param_1];
	ld.param.u32 	%r26, [_Z15kernel_classifyyiiP5pixel_param_2];
	ld.param.u64 	%rd7, [_Z15kernel_classifyyiiP5pixel_param_3];
	cvta.to.global.u64 	%rd1, %rd7;
	mov.u32 	%r27, %ctaid.x;
	mov.u32 	%r28, %ntid.x;
	mov.u32 	%r29, %tid.x;
	mad.lo.s32 	%r75, %r27, %r28, %r29;
	mov.u32 	%r30, %nctaid.x;
	mul.lo.s32 	%r2, %r28, %r30;
	mul.lo.s32 	%r3, %r26, %r25;
	setp.ge.s32 	%p1, %r75, %r3;
	@%p1 bra 	$L__BB0_13;
	ld.const.u32 	%r31, [CL_NUM];
	setp.gt.s32 	%p2, %r31, 0;
	@%p2 bra 	$L__BB0_2;
	bra.uni 	$L__BB0_12;
$L__BB0_2:
	mov.u64 	%rd21, AVG;
	mov.u64 	%rd24, COV;
	add.s64 	%rd11, %rd21, 24;
	add.s64 	%rd10, %rd24, 72;
$L__BB0_3:
	ld.param.u64 	%rd29, [_Z15kernel_classifyyiiP5pixel_param_0];
	setp.lt.u32 	%p4, %r31, 4;
	div.s32 	%r6, %r75, %r25;
	mul.lo.s32 	%r45, %r6, %r25;
	sub.s32 	%r7, %r75, %r45;
	cvt.rn.f32.s32 	%f6, %r6;
	cvt.rn.f32.s32 	%f7, %r7;
	tex.2d.v4.u32.f32 	{%r46, %r47, %r48, %r49}, [%rd29, {%f6, %f7}];
	cvt.u16.u32 	%rs1, %r46;
	and.b16  	%rs15, %rs1, 255;
	cvt.u16.u32 	%rs2, %r47;
	and.b16  	%rs16, %rs2, 255;
	cvt.u16.u32 	%rs3, %r48;
	and.b16  	%rs17, %rs3, 255;
	cvt.rn.f32.u16 	%f1, %rs15;
	cvt.rn.f32.u16 	%f2, %rs16;
	cvt.rn.f32.u16 	%f3, %rs17;
	mov.b32 	%r80, 2147483647;
	mov.b16 	%rs32, 0;
	mov.b32 	%r81, 0;
	@%p4 bra 	$L__BB0_6;
	and.b32  	%r52, %r31, 2147483644;
	neg.s32 	%r76, %r52;
	mov.b32 	%r80, 2147483647;
	mov.b16 	%rs32, 0;
	mov.b32 	%r77, 0;
	mov.u64 	%rd30, %rd10;
	mov.u64 	%rd31, %rd11;
$L__BB0_5:
	.pragma "nounroll";
	and.b32  	%r81, %r31, 2147483644;
	ld.const.f32 	%f8, [%rd31+-24];
	sub.f32 	%f9, %f1, %f8;
	ld.const.f32 	%f10, [%rd31+-20];
	sub.f32 	%f11, %f2, %f10;
	ld.const.f32 	%f12, [%rd31+-16];
	sub.f32 	%f13, %f3, %f12;
	mul.f32 	%f14, %f9, %f9;
	ld.const.f32 	%f15, [%rd30+-72];
	mul.f32 	%f16, %f9, %f11;
	ld.const.f32 	%f17, [%rd30+-60];
	mul.f32 	%f18, %f16, %f17;
	fma.rn.f32 	%f19, %f14, %f15, %f18;
	mul.f32 	%f20, %f9, %f13;
	ld.const.f32 	%f21, [%rd30+-48];
	fma.rn.f32 	%f22, %f20, %f21, %f19;
	ld.const.f32 	%f23, [%rd30+-68];
	fma.rn.f32 	%f24, %f16, %f23, %f22;
	mul.f32 	%f25, %f11, %f11;
	ld.const.f32 	%f26, [%rd30+-56];
	fma.rn.f32 	%f27, %f25, %f26, %f24;
	mul.f32 	%f28, %f11, %f13;
	ld.const.f32 	%f29, [%rd30+-44];
	fma.rn.f32 	%f30, %f28, %f29, %f27;
	ld.const.f32 	%f31, [%rd30+-64];
	fma.rn.f32 	%f32, %f20, %f31, %f30;
	ld.const.f32 	%f33, [%rd30+-52];
	fma.rn.f32 	%f34, %f28, %f33, %f32;
	mul.f32 	%f35, %f13, %f13;
	ld.const.f32 	%f36, [%rd30+-40];
	fma.rn.f32 	%f37, %f35, %f36, %f34;
	cvt.rn.f32.s32 	%f38, %r80;
	setp.lt.f32 	%p5, %f37, %f38;
	cvt.u16.u32 	%rs19, %r77;
	cvt.rzi.s32.f32 	%r53, %f37;
	selp.b32 	%r54, %r53, %r80, %p5;
	selp.b16 	%rs20, %rs19, %rs32, %p5;
	ld.const.f32 	%f39, [%rd31+-12];
	sub.f32 	%f40, %f1, %f39;
	ld.const.f32 	%f41, [%rd31+-8];
	sub.f32 	%f42, %f2, %f41;
	ld.const.f32 	%f43, [%rd31+-4];
	sub.f32 	%f44, %f3, %f43;
	mul.f32 	%f45, %f40, %f40;
	ld.const.f32 	%f46, [%rd30+-36];
	mul.f32 	%f47, %f40, %f42;
	ld.const.f32 	%f48, [%rd30+-24];
	mul.f32 	%f49, %f47, %f48;
	fma.rn.f32 	%f50, %f45, %f46, %f49;
	mul.f32 	%f51, %f40, %f44;
	ld.const.f32 	%f52, [%rd30+-12];
	fma.rn.f32 	%f53, %f51, %f52, %f50;
	ld.const.f32 	%f54, [%rd30+-32];
	fma.rn.f32 	%f55, %f47, %f54, %f53;
	mul.f32 	%f56, %f42, %f42;
	ld.const.f32 	%f57, [%rd30+-20];
	fma.rn.f32 	%f58, %f56, %f57, %f55;
	mul.f32 	%f59, %f42, %f44;
	ld.const.f32 	%f60, [%rd30+-8];
	fma.rn.f32 	%f61, %f59, %f60, %f58;
	ld.const.f32 	%f62, [%rd30+-28];
	fma.rn.f32 	%f63, %f51, %f62, %f61;
	ld.const.f32 	%f64, [%rd30+-16];
	fma.rn.f32 	%f65, %f59, %f64, %f63;
	mul.f32 	%f66, %f44, %f44;
	ld.const.f32 	%f67, [%rd30+-4];
	fma.rn.f32 	%f68, %f66, %f67, %f65;
	cvt.rn.f32.s32 	%f69, %r54;
	setp.lt.f32 	%p6, %f68, %f69;
	add.s16 	%rs21, %rs19, 1;
	cvt.rzi.s32.f32 	%r55, %f68;
	selp.b32 	%r56, %r55, %r54, %p6;
	selp.b16 	%rs22, %rs21, %rs20, %p6;
	ld.const.f32 	%f70, [%rd31];
	sub.f32 	%f71, %f1, %f70;
	ld.const.f32 	%f72, [%rd31+4];
	sub.f32 	%f73, %f2, %f72;
	ld.const.f32 	%f74, [%rd31+8];
	sub.f32 	%f75, %f3, %f74;
	mul.f32 	%f76, %f71, %f71;
	ld.const.f32 	%f77, [%rd30];
	mul.f32 	%f78, %f71, %f73;
	ld.const.f32 	%f79, [%rd30+12];
	mul.f32 	%f80, %f78, %f79;
	fma.rn.f32 	%f81, %f76, %f77, %f80;
	mul.f32 	%f82, %f71, %f75;
	ld.const.f32 	%f83, [%rd30+24];
	fma.rn.f32 	%f84, %f82, %f83, %f81;
	ld.const.f32 	%f85, [%rd30+4];
	fma.rn.f32 	%f86, %f78, %f85, %f84;
	mul.f32 	%f87, %f73, %f73;
	ld.const.f32 	%f88, [%rd30+16];
	fma.rn.f32 	%f89, %f87, %f88, %f86;
	mul.f32 	%f90, %f73, %f75;
	ld.const.f32 	%f91, [%rd30+28];
	fma.rn.f32 	%f92, %f90, %f91, %f89;
	ld.const.f32 	%f93, [%rd30+8];
	fma.rn.f32 	%f94, %f82, %f93, %f92;
	ld.const.f32 	%f95, [%rd30+20];
	fma.rn.f32 	%f96, %f90, %f95, %f94;
	mul.f32 	%f97, %f75, %f75;
	ld.const.f32 	%f98, [%rd30+32];
	fma.rn.f32 	%f99, %f97, %f98, %f96;
	cvt.rn.f32.s32 	%f100, %r56;
	setp.lt.f32 	%p7, %f99, %f100;
	add.s16 	%rs23, %rs19, 2;
	cvt.rzi.s32.f32 	%r57, %f99;
	selp.b32 	%r58, %r57, %r56, %p7;
	selp.b16 	%rs24, %rs23, %rs22, %p7;
	ld.const.f32 	%f101, [%rd31+12];
	sub.f32 	%f102, %f1, %f101;
	ld.const.f32 	%f103, [%rd31+16];
	sub.f32 	%f104, %f2, %f103;
	ld.const.f32 	%f105, [%rd31+20];
	sub.f32 	%f106, %f3, %f105;
	mul.f32 	%f107, %f102, %f102;
	ld.const.f32 	%f108, [%rd30+36];
	mul.f32 	%f109, %f102, %f104;
	ld.const.f32 	%f110, [%rd30+48];
	mul.f32 	%f111, %f109, %f110;
	fma.rn.f32 	%f112, %f107, %f108, %f111;
	mul.f32 	%f113, %f102, %f106;
	ld.const.f32 	%f114, [%rd30+60];
	fma.rn.f32 	%f115, %f113, %f114, %f112;
	ld.const.f32 	%f116, [%rd30+40];
	fma.rn.f32 	%f117, %f109, %f116, %f115;
	mul.f32 	%f118, %f104, %f104;
	ld.const.f32 	%f119, [%rd30+52];
	fma.rn.f32 	%f120, %f118, %f119, %f117;
	mul.f32 	%f121, %f104, %f106;
	ld.const.f32 	%f122, [%rd30+64];
	fma.rn.f32 	%f123, %f121, %f122, %f120;
	ld.const.f32 	%f124, [%rd30+44];
	fma.rn.f32 	%f125, %f113, %f124, %f123;
	ld.const.f32 	%f126, [%rd30+56];
	fma.rn.f32 	%f127, %f121, %f126, %f125;
	mul.f32 	%f128, %f106, %f106;
	ld.const.f32 	%f129, [%rd30+68];
	fma.rn.f32 	%f130, %f128, %f129, %f127;
	cvt.rn.f32.s32 	%f131, %r58;
	setp.lt.f32 	%p8, %f130, %f131;
	add.s16 	%rs25, %rs19, 3;
	cvt.rzi.s32.f32 	%r59, %f130;
	selp.b32 	%r80, %r59, %r58, %p8;
	selp.b16 	%rs32, %rs25, %rs24, %p8;
	add.s32 	%r77, %r77, 4;
	add.s32 	%r76, %r76, 4;
	add.s64 	%rd31, %rd31, 48;
	add.s64 	%rd30, %rd30, 144;
	setp.ne.s32 	%p9, %r76, 0;
	@%p9 bra 	$L__BB0_5;
$L__BB0_6:
	and.b32  	%r60, %r31, 3;
	setp.eq.s32 	%p10, %r60, 0;
	@%p10 bra 	$L__BB0_11;
	setp.eq.s32 	%p11, %r60, 1;
	@%p11 bra 	$L__BB0_9;
	mul.wide.u32 	%rd14, %r81, 12;
	add.s64 	%rd16, %rd21, %rd14;
	ld.const.f32 	%f132, [%rd16];
	sub.f32 	%f133, %f1, %f132;
	ld.const.f32 	%f134, [%rd16+4];
	sub.f32 	%f135, %f2, %f134;
	ld.const.f32 	%f136, [%rd16+8];
	sub.f32 	%f137, %f3, %f136;
	mul.f32 	%f138, %f133, %f133;
	mul.lo.s32 	%r61, %r81, 3;
	mul.wide.u32 	%rd17, %r61, 12;
	add.s64 	%rd19, %rd24, %rd17;
	ld.const.f32 	%f139, [%rd19];
	mul.f32 	%f140, %f133, %f135;
	ld.const.f32 	%f141, [%rd19+12];
	mul.f32 	%f142, %f140, %f141;
	fma.rn.f32 	%f143, %f138, %f139, %f142;
	mul.f32 	%f144, %f133, %f137;
	ld.const.f32 	%f145, [%rd19+24];
	fma.rn.f32 	%f146, %f144, %f145, %f143;
	ld.const.f32 	%f147, [%rd19+4];
	fma.rn.f32 	%f148, %f140, %f147, %f146;
	mul.f32 	%f149, %f135, %f135;
	ld.const.f32 	%f150, [%rd19+16];
	fma.rn.f32 	%f151, %f149, %f150, %f148;
	mul.f32 	%f152, %f135, %f137;
	ld.const.f32 	%f153, [%rd19+28];
	fma.rn.f32 	%f154, %f152, %f153, %f151;
	ld.const.f32 	%f155, [%rd19+8];
	fma.rn.f32 	%f156, %f144, %f155, %f154;
	ld.const.f32 	%f157, [%rd19+20];
	fma.rn.f32 	%f158, %f152, %f157, %f156;
	mul.f32 	%f159, %f137, %f137;
	ld.const.f32 	%f160, [%rd19+32];
	fma.rn.f32 	%f161, %f159, %f160, %f158;
	cvt.rn.f32.s32 	%f162, %r80;
	setp.lt.f32 	%p12, %f161, %f162;
	cvt.u16.u32 	%rs27, %r81;
	cvt.rzi.s32.f32 	%r62, %f161;
	selp.b32 	%r63, %r62, %r80, %p12;
	selp.b16 	%rs28, %rs27, %rs32, %p12;
	ld.const.f32 	%f163, [%rd16+12];
	sub.f32 	%f164, %f1, %f163;
	ld.const.f32 	%f165, [%rd16+16];
	sub.f32 	%f166, %f2, %f165;
	ld.const.f32 	%f167, [%rd16+20];
	sub.f32 	%f168, %f3, %f167;
	mul.f32 	%f169, %f164, %f164;
	ld.const.f32 	%f170, [%rd19+36];
	mul.f32 	%f171, %f164, %f166;
	ld.const.f32 	%f172, [%rd19+48];
	mul.f32 	%f173, %f171, %f172;
	fma.rn.f32 	%f174, %f169, %f170, %f173;
	mul.f32 	%f175, %f164, %f168;
	ld.const.f32 	%f176, [%rd19+60];
	fma.rn.f32 	%f177, %f175, %f176, %f174;
	ld.const.f32 	%f178, [%rd19+40];
	fma.rn.f32 	%f179, %f171, %f178, %f177;
	mul.f32 	%f180, %f166, %f166;
	ld.const.f32 	%f181, [%rd19+52];
	fma.rn.f32 	%f182, %f180, %f181, %f179;
	mul.f32 	%f183, %f166, %f168;
	ld.const.f32 	%f184, [%rd19+64];
	fma.rn.f32 	%f185, %f183, %f184, %f182;
	ld.const.f32 	%f186, [%rd19+44];
	fma.rn.f32 	%f187, %f175, %f186, %f185;
	ld.const.f32 	%f188, [%rd19+56];
	fma.rn.f32 	%f189, %f183, %f188, %f187;
	mul.f32 	%f190, %f168, %f168;
	ld.const.f32 	%f191, [%rd19+68];
	fma.rn.f32 	%f192, %f190, %f191, %f189;
	cvt.rn.f32.s32 	%f193, %r63;
	setp.lt.f32 	%p13, %f192, %f193;
	add.s16 	%rs29, %rs27, 1;
	cvt.rzi.s32.f32 	%r64, %f192;
	selp.b32 	%r80, %r64, %r63, %p13;
	selp.b16 	%rs32, %rs29, %rs28, %p13;
	add.s32 	%r81, %r81, 2;
$L__BB0_9:
	and.b32  	%r65, %r31, 1;
	setp.eq.b32 	%p14, %r65, 1;
	not.pred 	%p15, %p14;
	@%p15 bra 	$L__BB0_11;
	mul.wide.u32 	%rd20, %r81, 12;
	add.s64 	%rd22, %rd21, %rd20;
	ld.const.f32 	%f194, [%rd22];
	sub.f32 	%f195, %f1, %f194;
	ld.const.f32 	%f196, [%rd22+4];
	sub.f32 	%f197, %f2, %f196;
	ld.const.f32 	%f198, [%rd22+8];
	sub.f32 	%f199, %f3, %f198;
	mul.f32 	%f200, %f195, %f195;
	mul.lo.s32 	%r66, %r81, 3;
	mul.wide.u32 	%rd23, %r66, 12;
	add.s64 	%rd25, %rd24, %rd23;
	ld.const.f32 	%f201, [%rd25];
	mul.f32 	%f202, %f195, %f197;
	ld.const.f32 	%f203, [%rd25+12];
	mul.f32 	%f204, %f202, %f203;
	fma.rn.f32 	%f205, %f200, %f201, %f204;
	mul.f32 	%f206, %f195, %f199;
	ld.const.f32 	%f207, [%rd25+24];
	fma.rn.f32 	%f208, %f206, %f207, %f205;
	ld.const.f32 	%f209, [%rd25+4];
	fma.rn.f32 	%f210, %f202, %f209, %f208;
	mul.f32 	%f211, %f197, %f197;
	ld.const.f32 	%f212, [%rd25+16];
	fma.rn.f32 	%f213, %f211, %f212, %f210;
	mul.f32 	%f214, %f197, %f199;
	ld.const.f32 	%f215, [%rd25+28];
	fma.rn.f32 	%f216, %f214, %f215, %f213;
	ld.const.f32 	%f217, [%rd25+8];
	fma.rn.f32 	%f218, %f206, %f217, %f216;
	ld.const.f32 	%f219, [%rd25+20];
	fma.rn.f32 	%f220, %f214, %f219, %f218;
	mul.f32 	%f221, %f199, %f199;
	ld.const.f32 	%f222, [%rd25+32];
	fma.rn.f32 	%f223, %f221, %f222, %f220;
	cvt.rn.f32.s32 	%f224, %r80;
	setp.lt.f32 	%p16, %f223, %f224;
	cvt.u16.u32 	%rs30, %r81;
	selp.b16 	%rs32, %rs30, %rs32, %p16;
$L__BB0_11:
	mad.lo.s32 	%r67, %r7, %r26, %r6;
	mul.wide.s32 	%rd26, %r67, 4;
	add.s64 	%rd27, %rd1, %rd26;
	cvt.u32.u16 	%r68, %rs32;
	cvt.u32.u16 	%r69, %rs3;
	prmt.b32 	%r70, %r69, %r68, 0x3340U;
	cvt.u32.u16 	%r71, %rs2;
	cvt.u32.u16 	%r72, %rs1;
	prmt.b32 	%r73, %r72, %r71, 0x3340U;
	prmt.b32 	%r74, %r73, %r70, 0x5410U;
	st.global.u32 	[%rd27], %r74;
	add.s32 	%r75, %r75, %r2;
	setp.lt.s32 	%p17, %r75, %r3;
	@%p17 bra 	$L__BB0_3;
	bra.uni 	$L__BB0_13;
$L__BB0_12:
	ld.param.u64 	%rd28, [_Z15kernel_classifyyiiP5pixel_param_0];
	div.s32 	%r32, %r75, %r25;
	mul.lo.s32 	%r33, %r32, %r25;
	sub.s32 	%r34, %r75, %r33;
	cvt.rn.f32.s32 	%f4, %r32;
	cvt.rn.f32.s32 	%f5, %r34;
	tex.2d.v4.u32.f32 	{%r35, %r36, %r37, %r38}, [%rd28, {%f4, %f5}];
	mad.lo.s32 	%r39, %r34, %r26, %r32;
	mul.wide.s32 	%rd8, %r39, 4;
	add.s64 	%rd9, %rd1, %rd8;
	prmt.b32 	%r40, %r37, 0, 0x3340U;
	prmt.b32 	%r41, %r35, %r36, 0x3340U;
	prmt.b32 	%r42, %r41, %r40, 0x5410U;
	st.global.u32 	[%rd9], %r42;
	add.s32 	%r75, %r75, %r2;
	setp.lt.s32 	%p3, %r75, %r3;
	@%p3 bra 	$L__BB0_12;
$L__BB0_13:
	ret;

}
	// .globl	_Z11kernel_ssaayiiiiP5pixel
.visible .entry _Z11kernel_ssaayiiiiP5pixel(
	.param .u64 _Z11kernel_ssaayiiiiP5pixel_param_0,
	.param .u32 _Z11kernel_ssaayiiiiP5pixel_param_1,
	.param .u32 _Z11kernel_ssaayiiiiP5pixel_param_2,
	.param .u32 _Z11kernel_ssaayiiiiP5pixel_param_3,
	.param .u32 _Z11kernel_ssaayiiiiP5pixel_param_4,
	.param .u64 .ptr .align 1 _Z11kernel_ssaayiiiiP5pixel_param_5
)
{
	.reg .pred 	%p<19>;
	.reg .b32 	%r<233>;
	.reg .b32 	%f<9>;
	.reg .b64 	%rd<12>;

	ld.param.u64 	%rd2, [_Z11kernel_ssaayiiiiP5pixel_param_0];
	ld.param.u32 	%r79, [_Z11kernel_ssaayiiiiP5pixel_param_1];
	ld.param.u32 	%r80, [_Z11kernel_ssaayiiiiP5pixel_param_2];
	ld.param.u32 	%r81, [_Z11kernel_ssaayiiiiP5pixel_param_3];
	ld.param.u32 	%r82, [_Z11kernel_ssaayiiiiP5pixel_param_4];
	ld.param.u64 	%rd3, [_Z11kernel_ssaayiiiiP5pixel_param_5];
	cvta.to.global.u64 	%rd1, %rd3;
	mov.u32 	%r83, %ctaid.x;
	mov.u32 	%r84, %ntid.x;
	mov.u32 	%r85, %tid.x;
	mad.lo.s32 	%r229, %r83, %r84, %r85;
	mov.u32 	%r86, %ctaid.y;
	mov.u32 	%r87, %ntid.y;
	mov.u32 	%r88, %tid.y;
	mad.lo.s32 	%r2, %r86, %r87, %r88;
	mov.u32 	%r89, %nctaid.x;
	mul.lo.s32 	%r3, %r84, %r89;
	mov.u32 	%r90, %nctaid.y;
	mul.lo.s32 	%r4, %r87, %r90;
	mul.lo.s32 	%r192, %r229, %r82;
	setp.ge.s32 	%p1, %r192, %r80;
	@%p1 bra 	$L__BB1_25;
	mul.lo.s32 	%r6, %r2, %r81;
	setp.gt.s32 	%p2, %r82, 0;
	@%p2 bra 	$L__BB1_2;
	bra.uni 	$L__BB1_21;
$L__BB1_2:
	setp.gt.s32 	%p6, %r81, 0;
	@%p6 bra 	$L__BB1_3;
	bra.uni 	$L__BB1_17;
$L__BB1_3:
	and.b32  	%r7, %r81, 3;
	and.b32  	%r8, %r81, 2147483644;
	and.b32  	%r9, %r81, 1;
	neg.s32 	%r10, %r8;
$L__BB1_4:
	setp.ge.s32 	%p10, %r6, %r79;
	mov.u32 	%r194, %r6;
	mov.u32 	%r195, %r2;
	@%p10 bra 	$L__BB1_5;
	bra.uni 	$L__BB1_6;
$L__BB1_5:
	add.s32 	%r229, %r229, %r3;
	mul.lo.s32 	%r192, %r229, %r82;
	setp.lt.s32 	%p18, %r192, %r80;
	@%p18 bra 	$L__BB1_4;
	bra.uni 	$L__BB1_25;
$L__BB1_6:
	mov.b32 	%r196, 0;
	mov.u32 	%r228, %r196;
	mov.u32 	%r227, %r196;
	mov.u32 	%r226, %r196;
	mov.u32 	%r225, %r196;
$L__BB1_7:
	setp.lt.u32 	%p11, %r81, 4;
	add.s32 	%r102, %r196, %r192;
	cvt.rn.f32.s32 	%f1, %r102;
	mov.b32 	%r220, 0;
	@%p11 bra 	$L__BB1_10;
	add.s32 	%r201, %r194, 3;
	mov.u32 	%r202, %r10;
$L__BB1_9:
	.pragma "nounroll";
	add.s32 	%r103, %r201, -2;
	add.s32 	%r104, %r201, -3;
	cvt.rn.f32.s32 	%f2, %r104;
	tex.2d.v4.u32.f32 	{%r105, %r106, %r107, %r108}, [%rd2, {%f1, %f2}];
	and.b32  	%r109, %r105, 255;
	add.s32 	%r110, %r109, %r225;
	and.b32  	%r111, %r106, 255;
	add.s32 	%r112, %r111, %r226;
	and.b32  	%r113, %r107, 255;
	add.s32 	%r114, %r113, %r227;
	and.b32  	%r115, %r108, 255;
	add.s32 	%r116, %r115, %r228;
	cvt.rn.f32.s32 	%f3, %r103;
	tex.2d.v4.u32.f32 	{%r117, %r118, %r119, %r120}, [%rd2, {%f1, %f3}];
	and.b32  	%r121, %r117, 255;
	add.s32 	%r122, %r121, %r110;
	and.b32  	%r123, %r118, 255;
	add.s32 	%r124, %r123, %r112;
	and.b32  	%r125, %r119, 255;
	add.s32 	%r126, %r125, %r114;
	and.b32  	%r127, %r120, 255;
	add.s32 	%r128, %r127, %r116;
	add.s32 	%r129, %r201, -1;
	cvt.rn.f32.s32 	%f4, %r129;
	tex.2d.v4.u32.f32 	{%r130, %r131, %r132, %r133}, [%rd2, {%f1, %f4}];
	and.b32  	%r134, %r130, 255;
	add.s32 	%r135, %r134, %r122;
	and.b32  	%r136, %r131, 255;
	add.s32 	%r137, %r136, %r124;
	and.b32  	%r138, %r132, 255;
	add.s32 	%r139, %r138, %r126;
	and.b32  	%r140, %r133, 255;
	add.s32 	%r141, %r140, %r128;
	cvt.rn.f32.s32 	%f5, %r201;
	tex.2d.v4.u32.f32 	{%r142, %r143, %r144, %r145}, [%rd2, {%f1, %f5}];
	and.b32  	%r146, %r142, 255;
	add.s32 	%r225, %r146, %r135;
	and.b32  	%r147, %r143, 255;
	add.s32 	%r226, %r147, %r137;
	and.b32  	%r148, %r144, 255;
	add.s32 	%r227, %r148, %r139;
	and.b32  	%r149, %r145, 255;
	add.s32 	%r228, %r149, %r141;
	add.s32 	%r202, %r202, 4;
	add.s32 	%r201, %r201, 4;
	setp.ne.s32 	%p12, %r202, 0;
	mov.u32 	%r220, %r8;
	@%p12 bra 	$L__BB1_9;
$L__BB1_10:
	setp.eq.s32 	%p13, %r7, 0;
	@%p13 bra 	$L__BB1_15;
	setp.eq.s32 	%p14, %r7, 1;
	@%p14 bra 	$L__BB1_13;
	add.s32 	%r151, %r220, %r194;
	cvt.rn.f32.s32 	%f6, %r151;
	tex.2d.v4.u32.f32 	{%r152, %r153, %r154, %r155}, [%rd2, {%f1, %f6}];
	and.b32  	%r156, %r152, 255;
	add.s32 	%r157, %r156, %r225;
	and.b32  	%r158, %r153, 255;
	add.s32 	%r159, %r158, %r226;
	and.b32  	%r160, %r154, 255;
	add.s32 	%r161, %r160, %r227;
	and.b32  	%r162, %r155, 255;
	add.s32 	%r163, %r162, %r228;
	add.s32 	%r164, %r151, 1;
	cvt.rn.f32.s32 	%f7, %r164;
	tex.2d.v4.u32.f32 	{%r165, %r166, %r167, %r168}, [%rd2, {%f1, %f7}];
	and.b32  	%r169, %r165, 255;
	add.s32 	%r225, %r169, %r157;
	and.b32  	%r170, %r166, 255;
	add.s32 	%r226, %r170, %r159;
	and.b32  	%r171, %r167, 255;
	add.s32 	%r227, %r171, %r161;
	and.b32  	%r172, %r168, 255;
	add.s32 	%r228, %r172, %r163;
	add.s32 	%r220, %r220, 2;
$L__BB1_13:
	setp.eq.s32 	%p15, %r9, 0;
	@%p15 bra 	$L__BB1_15;
	add.s32 	%r173, %r220, %r194;
	cvt.rn.f32.s32 	%f8, %r173;
	tex.2d.v4.u32.f32 	{%r174, %r175, %r176, %r177}, [%rd2, {%f1, %f8}];
	and.b32  	%r178, %r174, 255;
	add.s32 	%r225, %r178, %r225;
	and.b32  	%r179, %r175, 255;
	add.s32 	%r226, %r179, %r226;
	and.b32  	%r180, %r176, 255;
	add.s32 	%r227, %r180, %r227;
	and.b32  	%r181, %r177, 255;
	add.s32 	%r228, %r181, %r228;
$L__BB1_15:
	add.s32 	%r196, %r196, 1;
	setp.ne.s32 	%p16, %r196, %r82;
	@%p16 bra 	$L__BB1_7;
	ld.param.u64 	%rd11, [_Z11kernel_ssaayiiiiP5pixel_param_5];
	mul.lo.s32 	%r182, %r82, %r81;
	div.u32 	%r183, %r225, %r182;
	div.s32 	%r184, %r80, %r82;
	mad.lo.s32 	%r185, %r184, %r195, %r229;
	cvta.to.global.u64 	%rd8, %rd11;
	mul.wide.s32 	%rd9, %r185, 4;
	add.s64 	%rd10, %rd8, %rd9;
	div.u32 	%r186, %r226, %r182;
	div.u32 	%r187, %r227, %r182;
	div.u32 	%r188, %r228, %r182;
	prmt.b32 	%r189, %r187, %r188, 0x3340U;
	prmt.b32 	%r190, %r183, %r186, 0x3340U;
	prmt.b32 	%r191, %r190, %r189, 0x5410U;
	st.global.u32 	[%rd10], %r191;
	add.s32 	%r195, %r195, %r4;
	mul.lo.s32 	%r194, %r195, %r81;
	setp.lt.s32 	%p17, %r194, %r79;
	@%p17 bra 	$L__BB1_6;
	bra.uni 	$L__BB1_5;
$L__BB1_17:
	setp.ge.s32 	%p7, %r6, %r79;
	@%p7 bra 	$L__BB1_20;
	div.s32 	%r70, %r80, %r82;
	mov.u32 	%r230, %r2;
$L__BB1_19:
	mad.lo.s32 	%r95, %r70, %r230, %r229;
	mul.wide.s32 	%rd6, %r95, 4;
	add.s64 	%rd7, %rd1, %rd6;
	mov.b32 	%r96, 0;
	st.global.u32 	[%rd7], %r96;
	add.s32 	%r230, %r230, %r4;
	mul.lo.s32 	%r97, %r230, %r81;
	setp.lt.s32 	%p8, %r97, %r79;
	@%p8 bra 	$L__BB1_19;
$L__BB1_20:
	add.s32 	%r229, %r229, %r3;
	mul.lo.s32 	%r98, %r229, %r82;
	setp.lt.s32 	%p9, %r98, %r80;
	@%p9 bra 	$L__BB1_17;
	bra.uni 	$L__BB1_25;
$L__BB1_21:
	setp.ge.s32 	%p3, %r6, %r79;
	@%p3 bra 	$L__BB1_24;
	div.s32 	%r75, %r80, %r82;
	mov.u32 	%r232, %r2;
$L__BB1_23:
	mad.lo.s32 	%r91, %r75, %r232, %r229;
	mul.wide.s32 	%rd4, %r91, 4;
	add.s64 	%rd5, %rd1, %rd4;
	mov.b32 	%r92, 0;
	st.global.u32 	[%rd5], %r92;
	add.s32 	%r232, %r232, %r4;
	mul.lo.s32 	%r93, %r232, %r81;
	setp.lt.s32 	%p4, %r93, %r79;
	@%p4 bra 	$L__BB1_23;
$L__BB1_24:
	add.s32 	%r229, %r229, %r3;
	mul.lo.s32 	%r94, %r229, %r82;
	setp.lt.s32 	%p5, %r94, %r80;
	@%p5 bra 	$L__BB1_21;
$L__BB1_25:
	ret;

}


// ===== COMPILED SASS (sm_100) =====

	.target	sm_100

	.elftype	@"ET_EXEC"


//--------------------- .note.nv.tkinfo           --------------------------
	.section	.note.nv.tkinfo,"",@"SHT_NOTE"
	.sectionflags	@"SHF_NOTE_NV_TKINFO"
	.tkinfo
        /*0018*/ 	.word	0x00000002
        /*0030*/ 	.string	""
        /*0030*/ 	.string	"ptxas"
        /*0030*/ 	.string	"Cuda compilation tools, release 13.0, V13.0.88"
        /*0030*/ 	.string	"Build cuda_13.0.r13.0/compiler.36424714_0"
        /*0030*/ 	.string	"-arch sm_100 -m 64 "



//--------------------- .note.nv.cuinfo           --------------------------
	.section	.note.nv.cuinfo,"",@"SHT_NOTE"
	.sectionflags	@"SHF_NOTE_NV_CUINFO"
        /*0018*/ 	.short	0x0002
        /*001a*/ 	.short	0x0064
        /*001c*/ 	.short	0x0082
	.zero		2


//--------------------- .nv.info                  --------------------------
	.section	.nv.info,"",@"SHT_CUDA_INFO"
	.align	4


	//----- nvinfo : EIATTR_REGCOUNT
	.align		4
        /*0000*/ 	.byte	0x04, 0x2f
        /*0002*/ 	.short	(.L_4 - .L_3)
	.align		4
.L_3:
        /*0004*/ 	.word	index@(_Z15kernel_classifyyiiP5pixel)
        /*0008*/ 	.word	0x00000020


	//----- nvinfo : EIATTR_FRAME_SIZE
	.align		4
.L_4:
        /*000c*/ 	.byte	0x04, 0x11
        /*000e*/ 	.short	(.L_6 - .L_5)
	.align		4
.L_5:
        /*0010*/ 	.word	index@(_Z15kernel_classifyyiiP5pixel)
        /*0014*/ 	.word	0x00000000


	//----- nvinfo : EIATTR_REGCOUNT
	.align		4
.L_6:
        /*0018*/ 	.byte	0x04, 0x2f
        /*001a*/ 	.short	(.L_8 - .L_7)
	.align		4
.L_7:
        /*001c*/ 	.word	index@(_Z11kernel_ssaayiiiiP5pixel)
        /*0020*/ 	.word	0x00000020


	//----- nvinfo : EIATTR_FRAME_SIZE
	.align		4
.L_8:
        /*0024*/ 	.byte	0x04, 0x11
        /*0026*/ 	.short	(.L_10 - .L_9)
	.align		4
.L_9:
        /*0028*/ 	.word	index@(_Z11kernel_ssaayiiiiP5pixel)
        /*002c*/ 	.word	0x00000000


	//----- nvinfo : EIATTR_MIN_STACK_SIZE
	.align		4
.L_10:
        /*0030*/ 	.byte	0x04, 0x12
        /*0032*/ 	.short	(.L_12 - .L_11)
	.align		4
.L_11:
        /*0034*/ 	.word	index@(_Z11kernel_ssaayiiiiP5pixel)
        /*0038*/ 	.word	0x00000000


	//----- nvinfo : EIATTR_MIN_STACK_SIZE
	.align		4
.L_12:
        /*003c*/ 	.byte	0x04, 0x12
        /*003e*/ 	.short	(.L_14 - .L_13)
	.align		4
.L_13:
        /*0040*/ 	.word	index@(_Z15kernel_classifyyiiP5pixel)
        /*0044*/ 	.word	0x00000000
.L_14:


//--------------------- .nv.compat                --------------------------
	.section	.nv.compat,"",@"SHT_CUDA_COMPAT_INFO"
	.align	4
        /*0000*/ 	.byte	0x02, 0x09, 0x00, 0x00, 0x02, 0x02, 0x02, 0x00, 0x02, 0x05, 0x05, 0x00, 0x03, 0x07, 0x01, 0x01
        /*0010*/ 	.byte	0x02, 0x03, 0x00, 0x00, 0x02, 0x06, 0x01, 0x00, 0x04, 0x0b, 0x08, 0x00, 0x09, 0x00, 0x00, 0x00
        /*0020*/ 	.byte	0x00, 0x00, 0x00, 0x00


//--------------------- .nv.info._Z11kernel_ssaayiiiiP5pixel --------------------------
	.section	.nv.info._Z11kernel_ssaayiiiiP5pixel,"",@"SHT_CUDA_INFO"
	.sectionflags	@""
	.align	4


	//----- nvinfo : EIATTR_CUDA_API_VERSION
	.align		4
        /*0000*/ 	.byte	0x04, 0x37
        /*0002*/ 	.short	(.L_16 - .L_15)
.L_15:
        /*0004*/ 	.word	0x00000082


	//----- nvinfo : EIATTR_KPARAM_INFO
	.align		4
.L_16:
        /*0008*/ 	.byte	0x04, 0x17
        /*000a*/ 	.short	(.L_18 - .L_17)
.L_17:
        /*000c*/ 	.word	0x00000000
        /*0010*/ 	.short	0x0005
        /*0012*/ 	.short	0x0018
        /*0014*/ 	.byte	0x00, 0xf5, 0x21, 0x00


	//----- nvinfo : EIATTR_KPARAM_INFO
	.align		4
.L_18:
        /*0018*/ 	.byte	0x04, 0x17
        /*001a*/ 	.short	(.L_20 - .L_19)
.L_19:
        /*001c*/ 	.word	0x00000000
        /*0020*/ 	.short	0x0004
        /*0022*/ 	.short	0x0014
        /*0024*/ 	.byte	0x00, 0xf0, 0x11, 0x00


	//----- nvinfo : EIATTR_KPARAM_INFO
	.align		4
.L_20:
        /*0028*/ 	.byte	0x04, 0x17
        /*002a*/ 	.short	(.L_22 - .L_21)
.L_21:
        /*002c*/ 	.word	0x00000000
        /*0030*/ 	.short	0x0003
        /*0032*/ 	.short	0x0010
        /*0034*/ 	.byte	0x00, 0xf0, 0x11, 0x00


	//----- nvinfo : EIATTR_KPARAM_INFO
	.align		4
.L_22:
        /*0038*/ 	.byte	0x04, 0x17
        /*003a*/ 	.short	(.L_24 - .L_23)
.L_23:
        /*003c*/ 	.word	0x00000000
        /*0040*/ 	.short	0x0002
        /*0042*/ 	.short	0x000c
        /*0044*/ 	.byte	0x00, 0xf0, 0x11, 0x00


	//----- nvinfo : EIATTR_KPARAM_INFO
	.align		4
.L_24:
        /*0048*/ 	.byte	0x04, 0x17
        /*004a*/ 	.short	(.L_26 - .L_25)
.L_25:
        /*004c*/ 	.word	0x00000000
        /*0050*/ 	.short	0x0001
        /*0052*/ 	.short	0x0008
        /*0054*/ 	.byte	0x00, 0xf0, 0x11, 0x00


	//----- nvinfo : EIATTR_KPARAM_INFO
	.align		4
.L_26:
        /*0058*/ 	.byte	0x04, 0x17
        /*005a*/ 	.short	(.L_28 - .L_27)
.L_27:
        /*005c*/ 	.word	0x00000000
        /*0060*/ 	.short	0x0000
        /*0062*/ 	.short	0x0000
        /*0064*/ 	.byte	0x00, 0xf0, 0x21, 0x00


	//----- nvinfo : EIATTR_SPARSE_MMA_MASK
	.align		4
.L_28:
        /*0068*/ 	.byte	0x03, 0x50
        /*006a*/ 	.short	0x0000


	//----- nvinfo : EIATTR_MAXREG_COUNT
	.align		4
        /*006c*/ 	.byte	0x03, 0x1b
        /*006e*/ 	.short	0x00ff


	//----- nvinfo : EIATTR_MERCURY_ISA_VERSION
	.align		4
        /*0070*/ 	.byte	0x03, 0x5f
        /*0072*/ 	.short	0x0101


	//----- nvinfo : EIATTR_VRC_CTA_INIT_COUNT
	.align		4
        /*0074*/ 	.byte	0x02, 0x4a
	.zero		1
	.zero		1


	//----- nvinfo : EIATTR_EXIT_INSTR_OFFSETS
	.align		4
        /*0078*/ 	.byte	0x04, 0x1c
        /*007a*/ 	.short	(.L_30 - .L_29)


	//   ....[0]....
.L_29:
        /*007c*/ 	.word	0x00000110


	//   ....[1]....
        /*0080*/ 	.word	0x00000460


	//   ....[2]....
        /*0084*/ 	.word	0x00000780


	//   ....[3]....
        /*0088*/ 	.word	0x00001480


	//----- nvinfo : EIATTR_CRS_STACK_SIZE
	.align		4
.L_30:
        /*008c*/ 	.byte	0x04, 0x1e
        /*008e*/ 	.short	(.L_32 - .L_31)
.L_31:
        /*0090*/ 	.word	0x00000000


	//----- nvinfo : EIATTR_CBANK_PARAM_SIZE
	.align		4
.L_32:
        /*0094*/ 	.byte	0x03, 0x19
        /*0096*/ 	.short	0x0020


	//----- nvinfo : EIATTR_PARAM_CBANK
	.align		4
        /*0098*/ 	.byte	0x04, 0x0a
        /*009a*/ 	.short	(.L_34 - .L_33)
	.align		4
.L_33:
        /*009c*/ 	.word	index@(.nv.constant0._Z11kernel_ssaayiiiiP5pixel)
        /*00a0*/ 	.short	0x0380
        /*00a2*/ 	.short	0x0020


	//----- nvinfo : EIATTR_SW_WAR
	.align		4
.L_34:
        /*00a4*/ 	.byte	0x04, 0x36
        /*00a6*/ 	.short	(.L_36 - .L_35)
.L_35:
        /*00a8*/ 	.word	0x00000008
.L_36:


//--------------------- .nv.info._Z15kernel_classifyyiiP5pixel --------------------------
	.section	.nv.info._Z15kernel_classifyyiiP5pixel,"",@"SHT_CUDA_INFO"
	.sectionflags	@""
	.align	4


	//----- nvinfo : EIATTR_CUDA_API_VERSION
	.align		4
        /*0000*/ 	.byte	0x04, 0x37
        /*0002*/ 	.short	(.L_38 - .L_37)
.L_37:
        /*0004*/ 	.word	0x00000082


	//----- nvinfo : EIATTR_KPARAM_INFO
	.align		4
.L_38:
        /*0008*/ 	.byte	0x04, 0x17
        /*000a*/ 	.short	(.L_40 - .L_39)
.L_39:
        /*000c*/ 	.word	0x00000000
        /*0010*/ 	.short	0x0003
        /*0012*/ 	.short	0x0010
        /*0014*/ 	.byte	0x00, 0xf5, 0x21, 0x00


	//----- nvinfo : EIATTR_KPARAM_INFO
	.align		4
.L_40:
        /*0018*/ 	.byte	0x04, 0x17
        /*001a*/ 	.short	(.L_42 - .L_41)
.L_41:
        /*001c*/ 	.word	0x00000000
        /*0020*/ 	.short	0x0002
        /*0022*/ 	.short	0x000c
        /*0024*/ 	.byte	0x00, 0xf0, 0x11, 0x00


	//----- nvinfo : EIATTR_KPARAM_INFO
	.align		4
.L_42:
        /*0028*/ 	.byte	0x04, 0x17
        /*002a*/ 	.short	(.L_44 - .L_43)
.L_43:
        /*002c*/ 	.word	0x00000000
        /*0030*/ 	.short	0x0001
        /*0032*/ 	.short	0x0008
        /*0034*/ 	.byte	0x00, 0xf0, 0x11, 0x00


	//----- nvinfo : EIATTR_KPARAM_INFO
	.align		4
.L_44:
        /*0038*/ 	.byte	0x04, 0x17
        /*003a*/ 	.short	(.L_46 - .L_45)
.L_45:
        /*003c*/ 	.word	0x00000000
        /*0040*/ 	.short	0x0000
        /*0042*/ 	.short	0x0000
        /*0044*/ 	.byte	0x00, 0xf0, 0x21, 0x00


	//----- nvinfo : EIATTR_SPARSE_MMA_MASK
	.align		4
.L_46:
        /*0048*/ 	.byte	0x03, 0x50
        /*004a*/ 	.short	0x0000


	//----- nvinfo : EIATTR_MAXREG_COUNT
	.align		4
        /*004c*/ 	.byte	0x03, 0x1b
        /*004e*/ 	.short	0x00ff


	//----- nvinfo : EIATTR_MERCURY_ISA_VERSION
	.align		4
        /*0050*/ 	.byte	0x03, 0x5f
        /*0052*/ 	.short	0x0101


	//----- nvinfo : EIATTR_VRC_CTA_INIT_COUNT
	.align		4
        /*0054*/ 	.byte	0x02, 0x4a
	.zero		1
	.zero		1


	//----- nvinfo : EIATTR_EXIT_INSTR_OFFSETS
	.align		4
        /*0058*/ 	.byte	0x04, 0x1c
        /*005a*/ 	.short	(.L_48 - .L_47)


	//   ....[0]....
.L_47:
        /*005c*/ 	.word	0x000000a0


	//   ....[1]....
        /*0060*/ 	.word	0x000003c0


	//   ....[2]....
        /*0064*/ 	.word	0x00001860


	//----- nvinfo : EIATTR_CRS_STACK_SIZE
	.align		4
.L_48:
        /*0068*/ 	.byte	0x04, 0x1e
        /*006a*/ 	.short	(.L_50 - .L_49)
.L_49:
        /*006c*/ 	.word	0x00000000


	//----- nvinfo : EIATTR_CBANK_PARAM_SIZE
	.align		4
.L_50:
        /*0070*/ 	.byte	0x03, 0x19
        /*0072*/ 	.short	0x0018


	//----- nvinfo : EIATTR_PARAM_CBANK
	.align		4
        /*0074*/ 	.byte	0x04, 0x0a
        /*0076*/ 	.short	(.L_52 - .L_51)
	.align		4
.L_51:
        /*0078*/ 	.word	index@(.nv.constant0._Z15kernel_classifyyiiP5pixel)
        /*007c*/ 	.short	0x0380
        /*007e*/ 	.short	0x0018


	//----- nvinfo : EIATTR_SW_WAR
	.align		4
.L_52:
        /*0080*/ 	.byte	0x04, 0x36
        /*0082*/ 	.short	(.L_54 - .L_53)
.L_53:
        /*0084*/ 	.word	0x00000008
.L_54:


//--------------------- .nv.callgraph             --------------------------
	.section	.nv.callgraph,"",@"SHT_CUDA_CALLGRAPH"
	.align	4
	.sectionentsize	8
	.align		4
        /*0000*/ 	.word	0x00000000
	.align		4
        /*0004*/ 	.word	0xffffffff
	.align		4
        /*0008*/ 	.word	0x00000000
	.align		4
        /*000c*/ 	.word	0xfffffffe
	.align		4
        /*0010*/ 	.word	0x00000000
	.align		4
        /*0014*/ 	.word	0xfffffffd
	.align		4
        /*0018*/ 	.word	0x00000000
	.align		4
        /*001c*/ 	.word	0xfffffffc


//--------------------- .nv.constant3             --------------------------
	.section	.nv.constant3,"a",@progbits
	.align	4
.nv.constant3:
	.type		CL_NUM,@object
	.size		CL_NUM,(AVG - CL_NUM)
CL_NUM:
	.zero		4
	.type		AVG,@object
	.size		AVG,(COV - AVG)
AVG:
	.zero		384
	.type		COV,@object
	.size		COV,(.L_2 - COV)
COV:
	.zero		1152
.L_2:


//--------------------- .text._Z11kernel_ssaayiiiiP5pixel --------------------------
	.section	.text._Z11kernel_ssaayiiiiP5pixel,"ax",@progbits
	.align	128
        .global         _Z11kernel_ssaayiiiiP5pixel
        .type           _Z11kernel_ssaayiiiiP5pixel,@function
        .size           _Z11kernel_ssaayiiiiP5pixel,(.L_x_27 - _Z11kernel_ssaayiiiiP5pixel)
        .other          _Z11kernel_ssaayiiiiP5pixel,@"STO_CUDA_ENTRY STV_DEFAULT"
_Z11kernel_ssaayiiiiP5pixel:
.text._Z11kernel_ssaayiiiiP5pixel:
[----:B------:R-:W-:Y:S01]  /*0000*/  LDC R1, c[0x0][0x37c] ;  /* 0x0000df00ff017b82 */ /* 0x000fe20000000800 */
[----:B------:R-:W0:Y:S07]  /*0010*/  S2R R3, SR_TID.X ;  /* 0x0000000000037919 */ /* 0x000e2e0000002100 */
[----:B------:R-:W0:Y:S01]  /*0020*/  S2UR UR4, SR_CTAID.X ;  /* 0x00000000000479c3 */ /* 0x000e220000002500 */
[----:B------:R-:W1:Y:S01]  /*0030*/  LDCU UR10, c[0x0][0x394] ;  /* 0x00007280ff0a77ac */ /* 0x000e620008000800 */
[----:B------:R-:W2:Y:S01]  /*0040*/  S2R R23, SR_TID.Y ;  /* 0x0000000000177919 */ /* 0x000ea20000002200 */
[----:B------:R-:W3:Y:S05]  /*0050*/  LDCU UR8, c[0x0][0x38c] ;  /* 0x00007180ff0877ac */ /* 0x000eea0008000800 */
[----:B------:R-:W0:Y:S08]  /*0060*/  LDC R0, c[0x0][0x360] ;  /* 0x0000d800ff007b82 */ /* 0x000e300000000800 */
[----:B------:R-:W2:Y:S08]  /*0070*/  S2UR UR5, SR_CTAID.Y ;  /* 0x00000000000579c3 */ /* 0x000eb00000002600 */
[----:B------:R-:W2:Y:S01]  /*0080*/  LDC R2, c[0x0][0x364] ;  /* 0x0000d900ff027b82 */ /* 0x000ea20000000800 */
[----:B------:R-:W4:Y:S01]  /*0090*/  LDCU UR6, c[0x0][0x370] ;  /* 0x00006e00ff0677ac */ /* 0x000f220008000800 */
[----:B------:R-:W2:Y:S01]  /*00a0*/  LDCU UR7, c[0x0][0x374] ;  /* 0x00006e80ff0777ac */ /* 0x000ea20008000800 */
[----:B0-----:R-:W-:-:S04]  /*00b0*/  IMAD R3, R0, UR4, R3 ;  /* 0x0000000400037c24 */ /* 0x001fc8000f8e0203 */
[----:B-1----:R-:W-:-:S05]  /*00c0*/  IMAD R4, R3, UR10, RZ ;  /* 0x0000000a03047c24 */ /* 0x002fca000f8e02ff */
[----:B---3--:R-:W-:Y:S01]  /*00d0*/  ISETP.GE.AND P0, PT, R4, UR8, PT ;  /* 0x0000000804007c0c */ /* 0x008fe2000bf06270 */
[----:B----4-:R-:W-:Y:S02]  /*00e0*/  IMAD R0, R0, UR6, RZ ;  /* 0x0000000600007c24 */ /* 0x010fe4000f8e02ff */
[C---:B--2---:R-:W-:Y:S02]  /*00f0*/  IMAD R23, R2.reuse, UR5, R23 ;  /* 0x0000000502177c24 */ /* 0x044fe4000f8e0217 */
[----:B------:R-:W-:-:S08]  /*0100*/  IMAD R2, R2, UR7, RZ ;  /* 0x0000000702027c24 */ /* 0x000fd0000f8e02ff */
[----:B------:R-:W-:Y:S05]  /*0110*/  @P0 EXIT ;  /* 0x000000000000094d */ /* 0x000fea0003800000 */
[----:B------:R-:W0:Y:S01]  /*0120*/  LDCU UR6, c[0x0][0x390] ;  /* 0x00007200ff0677ac */ /* 0x000e220008000800 */
[----:B------:R-:W-:Y:S01]  /*0130*/  UISETP.GT.AND UP0, UPT, UR10, URZ, UPT ;  /* 0x000000ff0a00728c */ /* 0x000fe2000bf04270 */
[----:B------:R-:W1:Y:S01]  /*0140*/  LDCU.64 UR8, c[0x0][0x358] ;  /* 0x00006b00ff0877ac */ /* 0x000e620008000a00 */
[----:B0-----:R-:W-:-:S07]  /*0150*/  IMAD R5, R23, UR6, RZ ;  /* 0x0000000617057c24 */ /* 0x001fce000f8e02ff */
[----:B------:R-:W-:Y:S05]  /*0160*/  BRA.U UP0, `(.L_x_0) ;  /* 0x0000000100c07547 */ /* 0x000fea000b800000 */
.L_x_4:
[----:B------:R-:W0:Y:S01]  /*0170*/  LDC R4, c[0x0][0x388] ;  /* 0x0000e200ff047b82 */ /* 0x000e220000000800 */
[----:B------:R-:W-:Y:S01]  /*0180*/  BSSY.RECONVERGENT B0, `(.L_x_1) ;  /* 0x0000027000007945 */ /* 0x000fe20003800200 */
[----:B0-----:R-:W-:-:S13]  /*0190*/  ISETP.GE.AND P0, PT, R5, R4, PT ;  /* 0x000000040500720c */ /* 0x001fda0003f06270 */
[----:B------:R-:W-:Y:S05]  /*01a0*/  @P0 BRA `(.L_x_2) ;  /* 0x0000000000900947 */ /* 0x000fea0003800000 */
[----:B------:R-:W0:Y:S08]  /*01b0*/  LDC R13, c[0x0][0x394] ;  /* 0x0000e500ff0d7b82 */ /* 0x000e300000000800 */
[----:B------:R-:W2:Y:S08]  /*01c0*/  LDC R12, c[0x0][0x38c] ;  /* 0x0000e300ff0c7b82 */ /* 0x000eb00000000800 */
[----:B------:R-:W3:Y:S01]  /*01d0*/  LDC R15, c[0x0][0x390] ;  /* 0x0000e400ff0f7b82 */ /* 0x000ee20000000800 */
[----:B0-----:R-:W-:-:S04]  /*01e0*/  IABS R9, R13 ;  /* 0x0000000d00097213 */ /* 0x001fc80000000000 */
[----:B------:R-:W0:Y:S08]  /*01f0*/  I2F.RP R8, R9 ;  /* 0x0000000900087306 */ /* 0x000e300000209400 */
[----:B0-----:R-:W0:Y:S02]  /*0200*/  MUFU.RCP R8, R8 ;  /* 0x0000000800087308 */ /* 0x001e240000001000 */
[----:B0-----:R-:W-:-:S06]  /*0210*/  VIADD R6, R8, 0xffffffe ;  /* 0x0ffffffe08067836 */ /* 0x001fcc0000000000 */
[----:B------:R0:W4:Y:S02]  /*0220*/  F2I.FTZ.U32.TRUNC.NTZ R7, R6 ;  /* 0x0000000600077305 */ /* 0x000124000021f000 */
[----:B0-----:R-:W-:Y:S02]  /*0230*/  IMAD.MOV.U32 R6, RZ, RZ, RZ ;  /* 0x000000ffff067224 */ /* 0x001fe400078e00ff */
[----:B----4-:R-:W-:-:S04]  /*0240*/  IMAD.MOV R10, RZ, RZ, -R7 ;  /* 0x000000ffff0a7224 */ /* 0x010fc800078e0a07 */
[----:B------:R-:W-:Y:S01]  /*0250*/  IMAD R11, R10, R9, RZ ;  /* 0x000000090a0b7224 */ /* 0x000fe200078e02ff */
[----:B--2---:R-:W-:-:S03]  /*0260*/  IABS R10, R12 ;  /* 0x0000000c000a7213 */ /* 0x004fc60000000000 */
[----:B------:R-:W-:-:S06]  /*0270*/  IMAD.HI.U32 R7, R7, R11, R6 ;  /* 0x0000000b07077227 */ /* 0x000fcc00078e0006 */
[----:B------:R-:W-:-:S04]  /*0280*/  IMAD.HI.U32 R8, R7, R10, RZ ;  /* 0x0000000a07087227 */ /* 0x000fc800078e00ff */
[----:B------:R-:W-:-:S04]  /*0290*/  IMAD.MOV R7, RZ, RZ, -R8 ;  /* 0x000000ffff077224 */ /* 0x000fc800078e0a08 */
[----:B------:R-:W-:Y:S02]  /*02a0*/  IMAD R6, R9, R7, R10 ;  /* 0x0000000709067224 */ /* 0x000fe400078e020a */
[----:B------:R-:W-:-:S03]  /*02b0*/  IMAD.MOV.U32 R10, RZ, RZ, R23 ;  /* 0x000000ffff0a7224 */ /* 0x000fc600078e0017 */
[----:B------:R-:W-:-:S13]  /*02c0*/  ISETP.GT.U32.AND P1, PT, R9, R6, PT ;  /* 0x000000060900720c */ /* 0x000fda0003f24070 */
[----:B------:R-:W-:Y:S02]  /*02d0*/  @!P1 IMAD.IADD R6, R6, 0x1, -R9 ;  /* 0x0000000106069824 */ /* 0x000fe400078e0a09 */
[----:B------:R-:W-:Y:S01]  /*02e0*/  @!P1 VIADD R8, R8, 0x1 ;  /* 0x0000000108089836 */ /* 0x000fe20000000000 */
[----:B------:R-:W-:Y:S02]  /*02f0*/  ISETP.NE.AND P1, PT, R13, RZ, PT ;  /* 0x000000ff0d00720c */ /* 0x000fe40003f25270 */
[----:B------:R-:W-:Y:S02]  /*0300*/  ISETP.GE.U32.AND P0, PT, R6, R9, PT ;  /* 0x000000090600720c */ /* 0x000fe40003f06070 */
[----:B------:R-:W-:-:S04]  /*0310*/  LOP3.LUT R6, R12, R13, RZ, 0x3c, !PT ;  /* 0x0000000d0c067212 */ /* 0x000fc800078e3cff */
[----:B------:R-:W-:Y:S02]  /*0320*/  ISETP.GE.AND P2, PT, R6, RZ, PT ;  /* 0x000000ff0600720c */ /* 0x000fe40003f46270 */
[----:B------:R-:W0:Y:S05]  /*0330*/  LDC.64 R6, c[0x0][0x398] ;  /* 0x0000e600ff067b82 */ /* 0x000e2a0000000a00 */
[----:B------:R-:W-:-:S05]  /*0340*/  @P0 IADD3 R8, PT, PT, R8, 0x1, RZ ;  /* 0x0000000108080810 */ /* 0x000fca0007ffe0ff */
[----:B------:R-:W-:-:S04]  /*0350*/  IMAD.MOV.U32 R12, RZ, RZ, R8 ;  /* 0x000000ffff0c7224 */ /* 0x000fc800078e0008 */
[----:B------:R-:W-:Y:S01]  /*0360*/  @!P2 IMAD.MOV R12, RZ, RZ, -R12 ;  /* 0x000000ffff0ca224 */ /* 0x000fe200078e0a0c */
[----:B---3--:R-:W-:-:S07]  /*0370*/  @!P1 LOP3.LUT R12, RZ, R13, RZ, 0x33, !PT ;  /* 0x0000000dff0c9212 */ /* 0x008fce00078e33ff */
.L_x_3:
[----:B------:R-:W-:Y:S02]  /*0380*/  IMAD R9, R12, R10, R3 ;  /* 0x0000000a0c097224 */ /* 0x000fe400078e0203 */
[----:B------:R-:W-:Y:S02]  /*0390*/  IMAD.IADD R10, R2, 0x1, R10 ;  /* 0x00000001020a7824 */ /* 0x000fe400078e020a */
[----:B0-----:R-:W-:-:S04]  /*03a0*/  IMAD.WIDE R8, R9, 0x4, R6 ;  /* 0x0000000409087825 */ /* 0x001fc800078e0206 */
[----:B------:R-:W-:Y:S01]  /*03b0*/  IMAD R11, R10, R15, RZ ;  /* 0x0000000f0a0b7224 */ /* 0x000fe200078e02ff */
[----:B-1----:R2:W-:Y:S04]  /*03c0*/  STG.E desc[UR8][R8.64], RZ ;  /* 0x000000ff08007986 */ /* 0x0025e8000c101908 */
[----:B------:R-:W-:-:S13]  /*03d0*/  ISETP.GE.AND P0, PT, R11, R4, PT ;  /* 0x000000040b00720c */ /* 0x000fda0003f06270 */
[----:B--2---:R-:W-:Y:S05]  /*03e0*/  @!P0 BRA `(.L_x_3) ;  /* 0xfffffffc00e48947 */ /* 0x004fea000383ffff */
.L_x_2:
[----:B-1----:R-:W-:Y:S05]  /*03f0*/  BSYNC.RECONVERGENT B0 ;  /* 0x0000000000007941 */ /* 0x002fea0003800200 */
.L_x_1:
[----:B------:R-:W0:Y:S01]  /*0400*/  LDCU UR4, c[0x0][0x394] ;  /* 0x00007280ff0477ac */ /* 0x000e220008000800 */
[----:B------:R-:W-:Y:S01]  /*0410*/  IMAD.IADD R3, R0, 0x1, R3 ;  /* 0x0000000100037824 */ /* 0x000fe200078e0203 */
[----:B------:R-:W1:Y:S03]  /*0420*/  LDCU UR5, c[0x0][0x38c] ;  /* 0x00007180ff0577ac */ /* 0x000e660008000800 */
[----:B0-----:R-:W-:-:S05]  /*0430*/  IMAD R4, R3, UR4, RZ ;  /* 0x0000000403047c24 */ /* 0x001fca000f8e02ff */
[----:B-1----:R-:W-:-:S13]  /*0440*/  ISETP.GE.AND P0, PT, R4, UR5, PT ;  /* 0x0000000504007c0c */ /* 0x002fda000bf06270 */
[----:B------:R-:W-:Y:S05]  /*0450*/  @!P0 BRA `(.L_x_4) ;  /* 0xfffffffc00448947 */ /* 0x000fea000383ffff */
[----:B------:R-:W-:Y:S05]  /*0460*/  EXIT ;  /* 0x000000000000794d */ /* 0x000fea0003800000 */
.L_x_0:
[----:B------:R-:W-:-:S09]  /*0470*/  UISETP.GT.AND UP0, UPT, UR6, URZ, UPT ;  /* 0x000000ff0600728c */ /* 0x000fd2000bf04270 */
[----:B------:R-:W-:Y:S05]  /*0480*/  BRA.U UP0, `(.L_x_5) ;  /* 0x0000000100c07547 */ /* 0x000fea000b800000 */
.L_x_9:
        /* <DEDUP_REMOVED lines=10> */
[----:B0-----:R-:W-:-:S02]  /*0530*/  VIADD R6, R10, 0xffffffe ;  /* 0x0ffffffe0a067836 */ /* 0x001fc40000000000 */
[----:B------:R-:W-:-:S04]  /*0540*/  IMAD.MOV.U32 R10, RZ, RZ, R23 ;  /* 0x000000ffff0a7224 */ /* 0x000fc800078e0017 */
[----:B------:R0:W4:Y:S02]  /*0550*/  F2I.FTZ.U32.TRUNC.NTZ R7, R6 ;  /* 0x0000000600077305 */ /* 0x000124000021f000 */
[----:B0-----:R-:W-:Y:S01]  /*0560*/  IMAD.MOV.U32 R6, RZ, RZ, RZ ;  /* 0x000000ffff067224 */ /* 0x001fe200078e00ff */
[----:B----4-:R-:W-:-:S05]  /*0570*/  IADD3 R12, PT, PT, RZ, -R7, RZ ;  /* 0x80000007ff0c7210 */ /* 0x010fca0007ffe0ff */
[----:B------:R-:W-:Y:S01]  /*0580*/  IMAD R11, R12, R9, RZ ;  /* 0x000000090c0b7224 */ /* 0x000fe200078e02ff */
[----:B--2---:R-:W-:Y:S02]  /*0590*/  IABS R12, R13 ;  /* 0x0000000d000c7213 */ /* 0x004fe40000000000 */
[----:B------:R-:W-:Y:S01]  /*05a0*/  LOP3.LUT R13, R13, R8, RZ, 0x3c, !PT ;  /* 0x000000080d0d7212 */ /* 0x000fe200078e3cff */
[----:B------:R-:W-:-:S03]  /*05b0*/  IMAD.HI.U32 R11, R7, R11, R6 ;  /* 0x0000000b070b7227 */ /* 0x000fc600078e0006 */
[----:B------:R-:W-:-:S03]  /*05c0*/  ISETP.GE.AND P2, PT, R13, RZ, PT ;  /* 0x000000ff0d00720c */ /* 0x000fc60003f46270 */
[----:B------:R-:W-:-:S04]  /*05d0*/  IMAD.HI.U32 R11, R11, R12, RZ ;  /* 0x0000000c0b0b7227 */ /* 0x000fc800078e00ff */
[----:B------:R-:W-:-:S04]  /*05e0*/  IMAD.MOV R7, RZ, RZ, -R11 ;  /* 0x000000ffff077224 */ /* 0x000fc800078e0a0b */
[C---:B------:R-:W-:Y:S02]  /*05f0*/  IMAD R12, R9.reuse, R7, R12 ;  /* 0x00000007090c7224 */ /* 0x040fe400078e020c */
[----:B------:R-:W0:Y:S03]  /*0600*/  LDC.64 R6, c[0x0][0x398] ;  /* 0x0000e600ff067b82 */ /* 0x000e260000000a00 */
[----:B------:R-:W-:-:S13]  /*0610*/  ISETP.GT.U32.AND P0, PT, R9, R12, PT ;  /* 0x0000000c0900720c */ /* 0x000fda0003f04070 */
[----:B------:R-:W-:Y:S02]  /*0620*/  @!P0 IMAD.IADD R12, R12, 0x1, -R9 ;  /* 0x000000010c0c8824 */ /* 0x000fe400078e0a09 */
[----:B------:R-:W-:Y:S01]  /*0630*/  @!P0 VIADD R11, R11, 0x1 ;  /* 0x000000010b0b8836 */ /* 0x000fe20000000000 */
[----:B------:R-:W-:Y:S02]  /*0640*/  ISETP.NE.AND P0, PT, R8, RZ, PT ;  /* 0x000000ff0800720c */ /* 0x000fe40003f05270 */
[----:B------:R-:W-:-:S13]  /*0650*/  ISETP.GE.U32.AND P1, PT, R12, R9, PT ;  /* 0x000000090c00720c */ /* 0x000fda0003f26070 */
[----:B------:R-:W-:-:S04]  /*0660*/  @P1 VIADD R11, R11, 0x1 ;  /* 0x000000010b0b1836 */ /* 0x000fc80000000000 */
[----:B------:R-:W-:-:S05]  /*0670*/  IMAD.MOV.U32 R12, RZ, RZ, R11 ;  /* 0x000000ffff0c7224 */ /* 0x000fca00078e000b */
[----:B------:R-:W-:Y:S02]  /*0680*/  @!P2 IADD3 R12, PT, PT, -R12, RZ, RZ ;  /* 0x000000ff0c0ca210 */ /* 0x000fe40007ffe1ff */
[----:B---3--:R-:W-:-:S07]  /*0690*/  @!P0 LOP3.LUT R12, RZ, R8, RZ, 0x33, !PT ;  /* 0x00000008ff0c8212 */ /* 0x008fce00078e33ff */
.L_x_8:
[----:B------:R-:W-:Y:S02]  /*06a0*/  IMAD R9, R12, R10, R3 ;  /* 0x0000000a0c097224 */ /* 0x000fe400078e0203 */
[----:B------:R-:W-:Y:S02]  /*06b0*/  IMAD.IADD R10, R2, 0x1, R10 ;  /* 0x00000001020a7824 */ /* 0x000fe400078e020a */
[----:B0-----:R-:W-:-:S04]  /*06c0*/  IMAD.WIDE R8, R9, 0x4, R6 ;  /* 0x0000000409087825 */ /* 0x001fc800078e0206 */
[----:B------:R-:W-:Y:S01]  /*06d0*/  IMAD R11, R10, R15, RZ ;  /* 0x0000000f0a0b7224 */ /* 0x000fe200078e02ff */
[----:B-1----:R2:W-:Y:S04]  /*06e0*/  STG.E desc[UR8][R8.64], RZ ;  /* 0x000000ff08007986 */ /* 0x0025e8000c101908 */
[----:B------:R-:W-:-:S13]  /*06f0*/  ISETP.GE.AND P0, PT, R11, R4, PT ;  /* 0x000000040b00720c */ /* 0x000fda0003f06270 */
[----:B--2---:R-:W-:Y:S05]  /*0700*/  @!P0 BRA `(.L_x_8) ;  /* 0xfffffffc00e48947 */ /* 0x004fea000383ffff */
.L_x_7:
[----:B-1----:R-:W-:Y:S05]  /*0710*/  BSYNC.RECONVERGENT B0 ;  /* 0x0000000000007941 */ /* 0x002fea0003800200 */
.L_x_6:
[----:B------:R-:W0:Y:S01]  /*0720*/  LDCU UR4, c[0x0][0x394] ;  /* 0x00007280ff0477ac */ /* 0x000e220008000800 */
[----:B------:R-:W-:Y:S01]  /*0730*/  IMAD.IADD R3, R0, 0x1, R3 ;  /* 0x0000000100037824 */ /* 0x000fe200078e0203 */
[----:B------:R-:W1:Y:S03]  /*0740*/  LDCU UR5, c[0x0][0x38c] ;  /* 0x00007180ff0577ac */ /* 0x000e660008000800 */
[----:B0-----:R-:W-:-:S05]  /*0750*/  IMAD R4, R3, UR4, RZ ;  /* 0x0000000403047c24 */ /* 0x001fca000f8e02ff */
[----:B-1----:R-:W-:-:S13]  /*0760*/  ISETP.GE.AND P0, PT, R4, UR5, PT ;  /* 0x0000000504007c0c */ /* 0x002fda000bf06270 */
[----:B------:R-:W-:Y:S05]  /*0770*/  @!P0 BRA `(.L_x_9) ;  /* 0xfffffffc00448947 */ /* 0x000fea000383ffff */
[----:B------:R-:W-:Y:S05]  /*0780*/  EXIT ;  /* 0x000000000000794d */ /* 0x000fea0003800000 */
.L_x_5:
[----:B------:R-:W-:Y:S02]  /*0790*/  ULOP3.LUT UR7, UR6, 0x3, URZ, 0xc0, !UPT ;  /* 0x0000000306077892 */ /* 0x000fe4000f8ec0ff */
[----:B------:R-:W-:-:S12]  /*07a0*/  ULOP3.LUT UR6, UR6, 0x7ffffffc, URZ, 0xc0, !UPT ;  /* 0x7ffffffc06067892 */ /* 0x000fd8000f8ec0ff */
.L_x_18:
[----:B------:R-:W0:Y:S01]  /*07b0*/  LDCU UR5, c[0x0][0x390] ;  /* 0x00007200ff0577ac */ /* 0x000e220008000800 */
[----:B------:R-:W-:Y:S01]  /*07c0*/  BSSY.RECONVERGENT B0, `(.L_x_10) ;  /* 0x00000c5000007945 */ /* 0x000fe20003800200 */
[----:B------:R-:W2:Y:S01]  /*07d0*/  LDCU UR4, c[0x0][0x388] ;  /* 0x00007100ff0477ac */ /* 0x000ea20008000800 */
[----:B0-----:R-:W-:-:S05]  /*07e0*/  IMAD R5, R23, UR5, RZ ;  /* 0x0000000517057c24 */ /* 0x001fca000f8e02ff */
[----:B--2---:R-:W-:-:S13]  /*07f0*/  ISETP.GE.AND P0, PT, R5, UR4, PT ;  /* 0x0000000405007c0c */ /* 0x004fda000bf06270 */
[----:B------:R-:W-:Y:S05]  /*0800*/  @P0 BRA `(.L_x_11) ;  /* 0x0000000c00000947 */ /* 0x000fea0003800000 */
[----:B------:R-:W-:-:S07]  /*0810*/  IMAD.MOV.U32 R7, RZ, RZ, R23 ;  /* 0x000000ffff077224 */ /* 0x000fce00078e0017 */
.L_x_17:
[----:B------:R-:W-:Y:S02]  /*0820*/  HFMA2 R24, -RZ, RZ, 0, 0 ;  /* 0x00000000ff187431 */ /* 0x000fe400000001ff */
[----:B------:R-:W-:Y:S01]  /*0830*/  IMAD.MOV.U32 R6, RZ, RZ, RZ ;  /* 0x000000ffff067224 */ /* 0x000fe200078e00ff */
[----:B------:R-:W-:Y:S01]  /*0840*/  CS2R R20, SRZ ;  /* 0x0000000000147805 */ /* 0x000fe2000001ff00 */
[----:B------:R-:W-:-:S07]  /*0850*/  IMAD.MOV.U32 R22, RZ, RZ, RZ ;  /* 0x000000ffff167224 */ /* 0x000fce00078e00ff */
.L_x_16:
[----:B------:R-:W0:Y:S01]  /*0860*/  LDC.64 R8, c[0x0][0x390] ;  /* 0x0000e400ff087b82 */ /* 0x000e220000000a00 */
[C---:B------:R-:W-:Y:S02]  /*0870*/  IMAD.IADD R10, R6.reuse, 0x1, R4 ;  /* 0x00000001060a7824 */ /* 0x040fe400078e0204 */
[----:B------:R-:W-:Y:S02]  /*0880*/  VIADD R6, R6, 0x1 ;  /* 0x0000000106067836 */ /* 0x000fe40000000000 */
[----:B------:R-:W-:Y:S01]  /*0890*/  IMAD.MOV.U32 R26, RZ, RZ, RZ ;  /* 0x000000ffff1a7224 */ /* 0x000fe200078e00ff */
[----:B------:R-:W-:Y:S02]  /*08a0*/  I2FP.F32.S32 R10, R10 ;  /* 0x0000000a000a7245 */ /* 0x000fe40000201400 */
[----:B0-----:R-:W-:Y:S02]  /*08b0*/  ISETP.GE.U32.AND P0, PT, R8, 0x4, PT ;  /* 0x000000040800780c */ /* 0x001fe40003f06070 */
[----:B------:R-:W-:-:S11]  /*08c0*/  ISETP.NE.AND P1, PT, R6, R9, PT ;  /* 0x000000090600720c */ /* 0x000fd60003f25270 */
[----:B------:R-:W-:Y:S05]  /*08d0*/  @!P0 BRA `(.L_x_12) ;  /* 0x0000000000c48947 */ /* 0x000fea0003800000 */
[----:B------:R-:W-:Y:S01]  /*08e0*/  UIADD3 UR4, UPT, UPT, -UR6, URZ, URZ ;  /* 0x000000ff06047290 */ /* 0x000fe2000fffe1ff */
[----:B------:R-:W-:-:S05]  /*08f0*/  VIADD R25, R5, 0x3 ;  /* 0x0000000305197836 */ /* 0x000fca0000000000 */
[----:B------:R-:W-:-:S07]  /*0900*/  IMAD.U32 R9, RZ, RZ, UR4 ;  /* 0x00000004ff097e24 */ /* 0x000fce000f8e00ff */
.L_x_13:
[----:B------:R-:W0:Y:S01]  /*0910*/  LDCU UR4, c[0x0][0x380] ;  /* 0x00007000ff0477ac */ /* 0x000e220008000800 */
[C---:B------:R-:W-:Y:S01]  /*0920*/  VIADD R13, R25.reuse, 0xfffffffe ;  /* 0xfffffffe190d7836 */ /* 0x040fe20000000000 */
[----:B------:R-:W-:Y:S01]  /*0930*/  IADD3 R11, PT, PT, R25, -0x3, RZ ;  /* 0xfffffffd190b7810 */ /* 0x000fe20007ffe0ff */
[----:B------:R-:W-:Y:S01]  /*0940*/  IMAD.MOV.U32 R12, RZ, RZ, R10 ;  /* 0x000000ffff0c7224 */ /* 0x000fe200078e000a */
[----:B------:R-:W-:Y:S01]  /*0950*/  UMOV UR5, URZ ;  /* 0x000000ff00057c82 */ /* 0x000fe20008000000 */
[----:B------:R-:W-:Y:S01]  /*0960*/  IMAD.MOV.U32 R26, RZ, RZ, -0x3e000000 ;  /* 0xc2000000ff1a7424 */ /* 0x000fe200078e00ff */
[----:B------:R-:W-:Y:S02]  /*0970*/  I2FP.F32.S32 R13, R13 ;  /* 0x0000000d000d7245 */ /* 0x000fe40000201400 */
[----:B------:R-:W-:-:S04]  /*0980*/  I2FP.F32.S32 R11, R11 ;  /* 0x0000000b000b7245 */ /* 0x000fc80000201400 */
[----:B0-----:R-:W5:Y:S01]  /*0990*/  TEX.LL R12, R16, R12, R26, UR4, 2D ;  /* 0x28ff041a0c107f60 */ /* 0x001f6200089e0f0c */
[----:B------:R0:W5:Y:S02]  /*09a0*/  TEX.LL R14, R18, R10, R26, UR4, 2D ;  /* 0x28ff041a0a127f60 */ /* 0x00016400089e0f0e */
[----:B0-----:R-:W-:Y:S02]  /*09b0*/  I2FP.F32.S32 R11, R25 ;  /* 0x00000019000b7245 */ /* 0x001fe40000201400 */
[----:B-----5:R-:W-:Y:S02]  /*09c0*/  LOP3.LUT R16, R16, 0xff, RZ, 0xc0, !PT ;  /* 0x000000ff10107812 */ /* 0x020fe400078ec0ff */
[----:B------:R-:W-:Y:S01]  /*09d0*/  LOP3.LUT R27, R18, 0xff, RZ, 0xc0, !PT ;  /* 0x000000ff121b7812 */ /* 0x000fe200078ec0ff */
[----:B------:R-:W-:Y:S01]  /*09e0*/  VIADD R18, R25, 0xffffffff ;  /* 0xffffffff19127836 */ /* 0x000fe20000000000 */
[----:B------:R-:W-:Y:S02]  /*09f0*/  LOP3.LUT R28, R19, 0xff, RZ, 0xc0, !PT ;  /* 0x000000ff131c7812 */ /* 0x000fe400078ec0ff */
[----:B------:R-:W-:-:S02]  /*0a00*/  LOP3.LUT R17, R17, 0xff, RZ, 0xc0, !PT ;  /* 0x000000ff11117812 */ /* 0x000fc400078ec0ff */
[----:B------:R-:W-:Y:S01]  /*0a10*/  IADD3 R27, PT, PT, R16, R27, R20 ;  /* 0x0000001b101b7210 */ /* 0x000fe20007ffe014 */
[----:B------:R-:W-:Y:S01]  /*0a20*/  IMAD.MOV.U32 R16, RZ, RZ, R10 ;  /* 0x000000ffff107224 */ /* 0x000fe200078e000a */
[----:B------:R-:W-:Y:S02]  /*0a30*/  LOP3.LUT R19, R14, 0xff, RZ, 0xc0, !PT ;  /* 0x000000ff0e137812 */ /* 0x000fe400078ec0ff */
[----:B------:R-:W-:Y:S02]  /*0a40*/  IADD3 R28, PT, PT, R17, R28, R21 ;  /* 0x0000001c111c7210 */ /* 0x000fe40007ffe015 */
[----:B------:R-:W-:Y:S02]  /*0a50*/  LOP3.LUT R14, R12, 0xff, RZ, 0xc0, !PT ;  /* 0x000000ff0c0e7812 */ /* 0x000fe400078ec0ff */
[----:B------:R-:W-:Y:S02]  /*0a60*/  I2FP.F32.S32 R17, R18 ;  /* 0x0000001200117245 */ /* 0x000fe40000201400 */
[----:B------:R-:W-:-:S02]  /*0a70*/  IADD3 R24, PT, PT, R14, R19, R24 ;  /* 0x000000130e187210 */ /* 0x000fc40007ffe018 */
[----:B------:R-:W-:Y:S02]  /*0a80*/  LOP3.LUT R29, R15, 0xff, RZ, 0xc0, !PT ;  /* 0x000000ff0f1d7812 */ /* 0x000fe400078ec0ff */
[----:B------:R-:W5:Y:S01]  /*0a90*/  TEX.LL R16, R14, R16, R26, UR4, 2D ;  /* 0x28ff041a100e7f60 */ /* 0x000f6200089e0f10 */
[----:B------:R-:W5:Y:S01]  /*0aa0*/  TEX.LL R20, R18, R10, R26, UR4, 2D ;  /* 0x28ff041a0a127f60 */ /* 0x000f6200089e0f14 */
[----:B------:R-:W-:Y:S01]  /*0ab0*/  VIADD R9, R9, 0x4 ;  /* 0x0000000409097836 */ /* 0x000fe20000000000 */
[----:B------:R-:W-:Y:S01]  /*0ac0*/  LOP3.LUT R13, R13, 0xff, RZ, 0xc0, !PT ;  /* 0x000000ff0d0d7812 */ /* 0x000fe200078ec0ff */
[----:B------:R-:W-:-:S03]  /*0ad0*/  VIADD R25, R25, 0x4 ;  /* 0x0000000419197836 */ /* 0x000fc60000000000 */
[----:B------:R-:W-:Y:S02]  /*0ae0*/  ISETP.NE.AND P0, PT, R9, RZ, PT ;  /* 0x000000ff0900720c */ /* 0x000fe40003f05270 */
[----:B------:R-:W-:Y:S01]  /*0af0*/  IADD3 R22, PT, PT, R13, R29, R22 ;  /* 0x0000001d0d167210 */ /* 0x000fe20007ffe016 */
[----:B------:R-:W-:-:S04]  /*0b00*/  DEPBAR.LE SB5, 0x1 ;  /* 0x0000d0400000791a */ /* 0x000fc80000000000 */
[----:B------:R-:W-:Y:S02]  /*0b10*/  LOP3.LUT R29, R15, 0xff, RZ, 0xc0, !PT ;  /* 0x000000ff0f1d7812 */ /* 0x000fe400078ec0ff */
[----:B------:R-:W-:Y:S02]  /*0b20*/  LOP3.LUT R14, R14, 0xff, RZ, 0xc0, !PT ;  /* 0x000000ff0e0e7812 */ /* 0x000fe400078ec0ff */
[----:B------:R-:W-:Y:S02]  /*0b30*/  LOP3.LUT R15, R16, 0xff, RZ, 0xc0, !PT ;  /* 0x000000ff100f7812 */ /* 0x000fe400078ec0ff */
[----:B------:R-:W-:Y:S02]  /*0b40*/  LOP3.LUT R13, R17, 0xff, RZ, 0xc0, !PT ;  /* 0x000000ff110d7812 */ /* 0x000fe400078ec0ff */
[----:B-----5:R-:W-:Y:S02]  /*0b50*/  LOP3.LUT R18, R18, 0xff, RZ, 0xc0, !PT ;  /* 0x000000ff12127812 */ /* 0x020fe400078ec0ff */
[----:B------:R-:W-:-:S02]  /*0b60*/  LOP3.LUT R19, R19, 0xff, RZ, 0xc0, !PT ;  /* 0x000000ff13137812 */ /* 0x000fc400078ec0ff */
[----:B------:R-:W-:Y:S02]  /*0b70*/  LOP3.LUT R11, R20, 0xff, RZ, 0xc0, !PT ;  /* 0x000000ff140b7812 */ /* 0x000fe400078ec0ff */
[----:B------:R-:W-:Y:S02]  /*0b80*/  LOP3.LUT R12, R21, 0xff, RZ, 0xc0, !PT ;  /* 0x000000ff150c7812 */ /* 0x000fe400078ec0ff */
[----:B------:R-:W-:Y:S02]  /*0b90*/  IADD3 R20, PT, PT, R18, R14, R27 ;  /* 0x0000000e12147210 */ /* 0x000fe40007ffe01b */
[----:B------:R-:W-:Y:S02]  /*0ba0*/  IADD3 R21, PT, PT, R19, R29, R28 ;  /* 0x0000001d13157210 */ /* 0x000fe40007ffe01c */
[----:B------:R-:W-:Y:S02]  /*0bb0*/  IADD3 R24, PT, PT, R11, R15, R24 ;  /* 0x0000000f0b187210 */ /* 0x000fe40007ffe018 */
[----:B------:R-:W-:Y:S01]  /*0bc0*/  IADD3 R22, PT, PT, R12, R13, R22 ;  /* 0x0000000d0c167210 */ /* 0x000fe20007ffe016 */
[----:B------:R-:W-:Y:S06]  /*0bd0*/  @P0 BRA `(.L_x_13) ;  /* 0xfffffffc004c0947 */ /* 0x000fec000383ffff */
[----:B------:R-:W-:-:S07]  /*0be0*/  MOV R26, UR6 ;  /* 0x00000006001a7c02 */ /* 0x000fce0008000f00 */
.L_x_12:
[----:B------:R-:W-:-:S09]  /*0bf0*/  UISETP.NE.AND UP0, UPT, UR7, URZ, UPT ;  /* 0x000000ff0700728c */ /* 0x000fd2000bf05270 */
[----:B------:R-:W-:Y:S05]  /*0c00*/  BRA.U !UP0, `(.L_x_14) ;  /* 0x0000000108a87547 */ /* 0x000fea000b800000 */
[----:B------:R-:W-:Y:S01]  /*0c10*/  UISETP.NE.AND UP0, UPT, UR7, 0x1, UPT ;  /* 0x000000010700788c */ /* 0x000fe2000bf05270 */
[----:B------:R-:W-:-:S08]  /*0c20*/  LOP3.LUT P0, RZ, R8, 0x1, RZ, 0xc0, !PT ;  /* 0x0000000108ff7812 */ /* 0x000fd0000780c0ff */
[----:B------:R-:W-:Y:S05]  /*0c30*/  BRA.U !UP0, `(.L_x_15) ;  /* 0x0000000108607547 */ /* 0x000fea000b800000 */
[----:B------:R-:W0:Y:S01]  /*0c40*/  LDCU UR4, c[0x0][0x380] ;  /* 0x00007000ff0477ac */ /* 0x000e220008000800 */
[----:B------:R-:W-:Y:S02]  /*0c50*/  IMAD.IADD R13, R26, 0x1, R5 ;  /* 0x000000011a0d7824 */ /* 0x000fe400078e0205 */
[----:B------:R-:W-:Y:S01]  /*0c60*/  IMAD.MOV.U32 R12, RZ, RZ, R10 ;  /* 0x000000ffff0c7224 */ /* 0x000fe200078e000a */
[----:B------:R-:W-:Y:S01]  /*0c70*/  UMOV UR5, URZ ;  /* 0x000000ff00057c82 */ /* 0x000fe20008000000 */
[----:B------:R-:W-:Y:S01]  /*0c80*/  VIADD R11, R13, 0x1 ;  /* 0x000000010d0b7836 */ /* 0x000fe20000000000 */
[----:B------:R-:W-:Y:S01]  /*0c90*/  I2FP.F32.S32 R13, R13 ;  /* 0x0000000d000d7245 */ /* 0x000fe20000201400 */
[----:B------:R-:W-:-:S03]  /*0ca0*/  IMAD.MOV.U32 R27, RZ, RZ, -0x3e000000 ;  /* 0xc2000000ff1b7424 */ /* 0x000fc600078e00ff */
[----:B------:R-:W-:Y:S02]  /*0cb0*/  I2FP.F32.S32 R11, R11 ;  /* 0x0000000b000b7245 */ /* 0x000fe40000201400 */
[----:B0-----:R-:W5:Y:S02]  /*0cc0*/  TEX.LL R14, R12, R12, R27, UR4, 2D ;  /* 0x28ff041b0c0c7f60 */ /* 0x001f6400089e0f0e */
[----:B------:R-:W5:Y:S01]  /*0cd0*/  TEX.LL R18, R16, R10, R27, UR4, 2D ;  /* 0x28ff041b0a107f60 */ /* 0x000f6200089e0f12 */
[----:B------:R-:W-:Y:S01]  /*0ce0*/  VIADD R26, R26, 0x2 ;  /* 0x000000021a1a7836 */ /* 0x000fe20000000000 */
        /* <DEDUP_REMOVED lines=12> */
[----:B------:R-:W-:-:S07]  /*0db0*/  IADD3 R22, PT, PT, R19, R15, R22 ;  /* 0x0000000f13167210 */ /* 0x000fce0007ffe016 */
.L_x_15:
[----:B------:R-:W-:Y:S05]  /*0dc0*/  @!P0 BRA `(.L_x_14) ;  /* 0x0000000000388947 */ /* 0x000fea0003800000 */
[----:B------:R-:W0:Y:S01]  /*0dd0*/  LDCU UR4, c[0x0][0x380] ;  /* 0x00007000ff0477ac */ /* 0x000e220008000800 */
[----:B------:R-:W-:Y:S02]  /*0de0*/  IMAD.IADD R11, R26, 0x1, R5 ;  /* 0x000000011a0b7824 */ /* 0x000fe400078e0205 */
[----:B------:R-:W-:Y:S01]  /*0df0*/  HFMA2 R12, -RZ, RZ, -3, 0 ;  /* 0xc2000000ff0c7431 */ /* 0x000fe200000001ff */
[----:B------:R-:W-:Y:S02]  /*0e00*/  UMOV UR5, URZ ;  /* 0x000000ff00057c82 */ /* 0x000fe40008000000 */
[----:B------:R-:W-:-:S06]  /*0e10*/  I2FP.F32.S32 R11, R11 ;  /* 0x0000000b000b7245 */ /* 0x000fcc0000201400 */
[----:B0-----:R-:W5:Y:S02]  /*0e20*/  TEX.LL R12, R10, R10, R12, UR4, 2D ;  /* 0x28ff040c0a0a7f60 */ /* 0x001f6400089e0f0c */
[----:B-----5:R-:W-:Y:S02]  /*0e30*/  LOP3.LUT R9, R10, 0xff, RZ, 0xc0, !PT ;  /* 0x000000ff0a097812 */ /* 0x020fe400078ec0ff */
[----:B------:R-:W-:Y:S02]  /*0e40*/  LOP3.LUT R14, R11, 0xff, RZ, 0xc0, !PT ;  /* 0x000000ff0b0e7812 */ /* 0x000fe400078ec0ff */
[----:B------:R-:W-:Y:S01]  /*0e50*/  LOP3.LUT R15, R12, 0xff, RZ, 0xc0, !PT ;  /* 0x000000ff0c0f7812 */ /* 0x000fe200078ec0ff */
[----:B------:R-:W-:Y:S01]  /*0e60*/  IMAD.IADD R20, R20, 0x1, R9 ;  /* 0x0000000114147824 */ /* 0x000fe200078e0209 */
[----:B------:R-:W-:Y:S01]  /*0e70*/  LOP3.LUT R13, R13, 0xff, RZ, 0xc0, !PT ;  /* 0x000000ff0d0d7812 */ /* 0x000fe200078ec0ff */
[----:B------:R-:W-:Y:S02]  /*0e80*/  IMAD.IADD R21, R21, 0x1, R14 ;  /* 0x0000000115157824 */ /* 0x000fe400078e020e */
[----:B------:R-:W-:-:S02]  /*0e90*/  IMAD.IADD R24, R24, 0x1, R15 ;  /* 0x0000000118187824 */ /* 0x000fc400078e020f */
[----:B------:R-:W-:-:S07]  /*0ea0*/  IMAD.IADD R22, R22, 0x1, R13 ;  /* 0x0000000116167824 */ /* 0x000fce00078e020d */
.L_x_14:
[----:B------:R-:W-:Y:S05]  /*0eb0*/  @P1 BRA `(.L_x_16) ;  /* 0xfffffff800681947 */ /* 0x000fea000383ffff */
[----:B------:R-:W0:Y:S01]  /*0ec0*/  LDC R9, c[0x0][0x394] ;  /* 0x0000e500ff097b82 */ /* 0x000e220000000800 */
[----:B------:R-:W2:Y:S07]  /*0ed0*/  LDCU UR4, c[0x0][0x388] ;  /* 0x00007100ff0477ac */ /* 0x000eae0008000800 */
[----:B------:R-:W3:Y:S01]  /*0ee0*/  LDC R14, c[0x0][0x38c] ;  /* 0x0000e300ff0e7b82 */ /* 0x000ee20000000800 */
[----:B0-----:R-:W-:Y:S01]  /*0ef0*/  IABS R6, R9 ;  /* 0x0000000900067213 */ /* 0x001fe20000000000 */
[----:B------:R-:W-:-:S03]  /*0f00*/  IMAD R5, R9, R8, RZ ;  /* 0x0000000809057224 */ /* 0x000fc600078e02ff */
[----:B------:R-:W0:Y:S01]  /*0f10*/  I2F.RP R16, R6 ;  /* 0x0000000600107306 */ /* 0x000e220000209400 */
[----:B------:R-:W-:Y:S01]  /*0f20*/  IMAD.MOV R19, RZ, RZ, -R5 ;  /* 0x000000ffff137224 */ /* 0x000fe200078e0a05 */
[----:B---3--:R-:W-:Y:S02]  /*0f30*/  IABS R18, R14 ;  /* 0x0000000e00127213 */ /* 0x008fe40000000000 */
[----:B------:R-:W-:-:S04]  /*0f40*/  LOP3.LUT R14, R14, R9, RZ, 0x3c, !PT ;  /* 0x000000090e0e7212 */ /* 0x000fc800078e3cff */
[----:B------:R-:W3:Y:S08]  /*0f50*/  I2F.U32.RP R15, R5 ;  /* 0x00000005000f7306 */ /* 0x000ef00000209000 */
[----:B0-----:R-:W0:Y:S08]  /*0f60*/  MUFU.RCP R16, R16 ;  /* 0x0000001000107308 */ /* 0x001e300000001000 */
[----:B---3--:R-:W3:Y:S01]  /*0f70*/  MUFU.RCP R15, R15 ;  /* 0x0000000f000f7308 */ /* 0x008ee20000001000 */
[----:B0-----:R-:W-:-:S07]  /*0f80*/  VIADD R10, R16, 0xffffffe ;  /* 0x0ffffffe100a7836 */ /* 0x001fce0000000000 */
[----:B------:R0:W4:Y:S01]  /*0f90*/  F2I.FTZ.U32.TRUNC.NTZ R11, R10 ;  /* 0x0000000a000b7305 */ /* 0x000122000021f000 */
[----:B---3--:R-:W-:-:S07]  /*0fa0*/  IADD3 R12, PT, PT, R15, 0xffffffe, RZ ;  /* 0x0ffffffe0f0c7810 */ /* 0x008fce0007ffe0ff */
[----:B------:R3:W1:Y:S01]  /*0fb0*/  F2I.FTZ.U32.TRUNC.NTZ R13, R12 ;  /* 0x0000000c000d7305 */ /* 0x000662000021f000 */
[----:B0-----:R-:W-:Y:S02]  /*0fc0*/  IMAD.MOV.U32 R10, RZ, RZ, RZ ;  /* 0x000000ffff0a7224 */ /* 0x001fe400078e00ff */
[--C-:B----4-:R-:W-:Y:S02]  /*0fd0*/  IMAD.MOV R17, RZ, RZ, -R11.reuse ;  /* 0x000000ffff117224 */ /* 0x110fe400078e0a0b */
[----:B---3--:R-:W-:Y:S02]  /*0fe0*/  IMAD.MOV.U32 R12, RZ, RZ, RZ ;  /* 0x000000ffff0c7224 */ /* 0x008fe400078e00ff */
[----:B------:R-:W-:Y:S02]  /*0ff0*/  IMAD R15, R17, R6, RZ ;  /* 0x00000006110f7224 */ /* 0x000fe400078e02ff */
[----:B------:R-:W-:Y:S02]  /*1000*/  IMAD.MOV.U32 R17, RZ, RZ, R18 ;  /* 0x000000ffff117224 */ /* 0x000fe400078e0012 */
[----:B------:R-:W-:-:S04]  /*1010*/  IMAD.HI.U32 R10, R11, R15, R10 ;  /* 0x0000000f0b0a7227 */ /* 0x000fc800078e000a */
[----:B-1----:R-:W-:Y:S02]  /*1020*/  IMAD R19, R19, R13, RZ ;  /* 0x0000000d13137224 */ /* 0x002fe400078e02ff */
[----:B------:R-:W-:-:S04]  /*1030*/  IMAD.HI.U32 R15, R10, R17, RZ ;  /* 0x000000110a0f7227 */ /* 0x000fc800078e00ff */
[----:B------:R-:W-:Y:S01]  /*1040*/  IMAD.HI.U32 R19, R13, R19, R12 ;  /* 0x000000130d137227 */ /* 0x000fe200078e000c */
[----:B------:R-:W-:-:S05]  /*1050*/  IADD3 R11, PT, PT, -R15, RZ, RZ ;  /* 0x000000ff0f0b7210 */ /* 0x000fca0007ffe1ff */
[----:B------:R-:W-:-:S04]  /*1060*/  IMAD.HI.U32 R12, R19, R20, RZ ;  /* 0x00000014130c7227 */ /* 0x000fc800078e00ff */
[----:B------:R-:W-:Y:S02]  /*1070*/  IMAD.MOV R10, RZ, RZ, -R12 ;  /* 0x000000ffff0a7224 */ /* 0x000fe400078e0a0c */
[----:B------:R-:W-:Y:S02]  /*1080*/  IMAD R11, R6, R11, R17 ;  /* 0x0000000b060b7224 */ /* 0x000fe400078e0211 */
[----:B------:R-:W-:-:S03]  /*1090*/  IMAD.HI.U32 R13, R19, R21, RZ ;  /* 0x00000015130d7227 */ /* 0x000fc600078e00ff */
[----:B------:R-:W-:Y:S01]  /*10a0*/  ISETP.GT.U32.AND P3, PT, R6, R11, PT ;  /* 0x0000000b0600720c */ /* 0x000fe20003f64070 */
[----:B------:R-:W-:Y:S02]  /*10b0*/  IMAD R20, R5, R10, R20 ;  /* 0x0000000a05147224 */ /* 0x000fe400078e0214 */
[----:B------:R-:W-:Y:S02]  /*10c0*/  IMAD.MOV R18, RZ, RZ, -R13 ;  /* 0x000000ffff127224 */ /* 0x000fe400078e0a0d */
[----:B------:R-:W-:Y:S01]  /*10d0*/  IMAD.HI.U32 R16, R19, R22, RZ ;  /* 0x0000001613107227 */ /* 0x000fe200078e00ff */
[----:B------:R-:W-:-:S03]  /*10e0*/  ISETP.GE.U32.AND P4, PT, R20, R5, PT ;  /* 0x000000051400720c */ /* 0x000fc60003f86070 */
[----:B------:R-:W-:-:S04]  /*10f0*/  IMAD.HI.U32 R17, R19, R24, RZ ;  /* 0x0000001813117227 */ /* 0x000fc800078e00ff */
[C---:B------:R-:W-:Y:S02]  /*1100*/  IMAD R10, R5.reuse, R18, R21 ;  /* 0x00000012050a7224 */ /* 0x040fe400078e0215 */
[----:B------:R-:W-:Y:S02]  /*1110*/  IMAD.MOV R19, RZ, RZ, -R16 ;  /* 0x000000ffff137224 */ /* 0x000fe400078e0a10 */
[----:B------:R-:W-:Y:S01]  /*1120*/  IMAD.MOV R18, RZ, RZ, -R17 ;  /* 0x000000ffff127224 */ /* 0x000fe200078e0a11 */
[----:B------:R-:W-:Y:S01]  /*1130*/  ISETP.GE.U32.AND P2, PT, R10, R5, PT ;  /* 0x000000050a00720c */ /* 0x000fe20003f46070 */
[C---:B------:R-:W-:Y:S01]  /*1140*/  IMAD R22, R5.reuse, R19, R22 ;  /* 0x0000001305167224 */ /* 0x040fe200078e0216 */
[C---:B------:R-:W-:Y:S01]  /*1150*/  @P4 IADD3 R20, PT, PT, -R5.reuse, R20, RZ ;  /* 0x0000001405144210 */ /* 0x040fe20007ffe1ff */
[----:B------:R-:W-:Y:S02]  /*1160*/  IMAD R24, R5, R18, R24 ;  /* 0x0000001205187224 */ /* 0x000fe400078e0218 */
[----:B------:R-:W-:Y:S01]  /*1170*/  @!P3 IMAD.IADD R11, R11, 0x1, -R6 ;  /* 0x000000010b0bb824 */ /* 0x000fe200078e0a06 */
[-C--:B------:R-:W-:Y:S01]  /*1180*/  ISETP.GE.U32.AND P1, PT, R22, R5.reuse, PT ;  /* 0x000000051600720c */ /* 0x080fe20003f26070 */
[----:B------:R-:W-:Y:S01]  /*1190*/  @!P3 VIADD R15, R15, 0x1 ;  /* 0x000000010f0fb836 */ /* 0x000fe20000000000 */
[----:B------:R-:W-:Y:S01]  /*11a0*/  ISETP.GE.U32.AND P0, PT, R24, R5, PT ;  /* 0x000000051800720c */ /* 0x000fe20003f06070 */
[----:B------:R-:W-:Y:S01]  /*11b0*/  @P4 VIADD R12, R12, 0x1 ;  /* 0x000000010c0c4836 */ /* 0x000fe20000000000 */
[----:B------:R-:W-:-:S02]  /*11c0*/  ISETP.GE.U32.AND P5, PT, R11, R6, PT ;  /* 0x000000060b00720c */ /* 0x000fc40003fa6070 */
[-C--:B------:R-:W-:Y:S01]  /*11d0*/  ISETP.GE.U32.AND P6, PT, R20, R5.reuse, PT ;  /* 0x000000051400720c */ /* 0x080fe20003fc6070 */
[--C-:B------:R-:W-:Y:S02]  /*11e0*/  @P2 IMAD.IADD R10, R10, 0x1, -R5.reuse ;  /* 0x000000010a0a2824 */ /* 0x100fe400078e0a05 */
[----:B------:R-:W-:Y:S01]  /*11f0*/  @P2 VIADD R13, R13, 0x1 ;  /* 0x000000010d0d2836 */ /* 0x000fe20000000000 */
[----:B------:R-:W-:Y:S02]  /*1200*/  ISETP.NE.AND P2, PT, R9, RZ, PT ;  /* 0x000000ff0900720c */ /* 0x000fe40003f45270 */
[-C--:B------:R-:W-:Y:S01]  /*1210*/  ISETP.GE.U32.AND P3, PT, R10, R5.reuse, PT ;  /* 0x000000050a00720c */ /* 0x080fe20003f66070 */
[--C-:B------:R-:W-:Y:S01]  /*1220*/  @P1 IMAD.IADD R22, R22, 0x1, -R5.reuse ;  /* 0x0000000116161824 */ /* 0x100fe200078e0a05 */
[----:B------:R-:W0:Y:S01]  /*1230*/  LDC.64 R10, c[0x0][0x398] ;  /* 0x0000e600ff0a7b82 */ /* 0x000e220000000a00 */
[----:B------:R-:W-:Y:S02]  /*1240*/  @P0 IMAD.IADD R24, R24, 0x1, -R5 ;  /* 0x0000000118180824 */ /* 0x000fe400078e0a05 */
[----:B------:R-:W-:Y:S01]  /*1250*/  @P5 IADD3 R15, PT, PT, R15, 0x1, RZ ;  /* 0x000000010f0f5810 */ /* 0x000fe20007ffe0ff */
[----:B------:R-:W-:Y:S01]  /*1260*/  @P0 VIADD R17, R17, 0x1 ;  /* 0x0000000111110836 */ /* 0x000fe20000000000 */
[-C--:B------:R-:W-:Y:S01]  /*1270*/  ISETP.GE.U32.AND P5, PT, R22, R5.reuse, PT ;  /* 0x000000051600720c */ /* 0x080fe20003fa6070 */
[----:B------:R-:W-:Y:S01]  /*1280*/  @P6 VIADD R12, R12, 0x1 ;  /* 0x000000010c0c6836 */ /* 0x000fe20000000000 */
[----:B------:R-:W-:Y:S01]  /*1290*/  ISETP.GE.U32.AND P4, PT, R24, R5, PT ;  /* 0x000000051800720c */ /* 0x000fe20003f86070 */
[----:B------:R-:W-:Y:S01]  /*12a0*/  @P1 VIADD R16, R16, 0x1 ;  /* 0x0000000110101836 */ /* 0x000fe20000000000 */
[----:B------:R-:W-:-:S02]  /*12b0*/  ISETP.GE.AND P6, PT, R14, RZ, PT ;  /* 0x000000ff0e00720c */ /* 0x000fc40003fc6270 */
[----:B------:R-:W-:Y:S01]  /*12c0*/  ISETP.NE.U32.AND P0, PT, R5, RZ, PT ;  /* 0x000000ff0500720c */ /* 0x000fe20003f05070 */
[----:B------:R-:W-:Y:S01]  /*12d0*/  @P3 VIADD R13, R13, 0x1 ;  /* 0x000000010d0d3836 */ /* 0x000fe20000000000 */
[----:B------:R-:W-:-:S04]  /*12e0*/  LOP3.LUT R5, RZ, R5, RZ, 0x33, !PT ;  /* 0x00000005ff057212 */ /* 0x000fc800078e33ff */
[C---:B------:R-:W-:Y:S01]  /*12f0*/  SEL R12, R5.reuse, R12, !P0 ;  /* 0x0000000c050c7207 */ /* 0x040fe20004000000 */
[----:B------:R-:W-:Y:S01]  /*1300*/  @P5 VIADD R16, R16, 0x1 ;  /* 0x0000000110105836 */ /* 0x000fe20000000000 */
[----:B------:R-:W-:Y:S02]  /*1310*/  SEL R13, R5, R13, !P0 ;  /* 0x0000000d050d7207 */ /* 0x000fe40004000000 */
[----:B------:R-:W-:Y:S01]  /*1320*/  @P4 IADD3 R17, PT, PT, R17, 0x1, RZ ;  /* 0x0000000111114810 */ /* 0x000fe20007ffe0ff */
[----:B------:R-:W-:Y:S01]  /*1330*/  @!P6 IMAD.MOV R15, RZ, RZ, -R15 ;  /* 0x000000ffff0fe224 */ /* 0x000fe200078e0a0f */
[----:B------:R-:W-:Y:S02]  /*1340*/  @!P2 LOP3.LUT R15, RZ, R9, RZ, 0x33, !PT ;  /* 0x00000009ff0fa212 */ /* 0x000fe400078e33ff */
[C---:B------:R-:W-:Y:S02]  /*1350*/  SEL R17, R5.reuse, R17, !P0 ;  /* 0x0000001105117207 */ /* 0x040fe40004000000 */
[----:B------:R-:W-:Y:S01]  /*1360*/  SEL R16, R5, R16, !P0 ;  /* 0x0000001005107207 */ /* 0x000fe20004000000 */
[----:B------:R-:W-:Y:S01]  /*1370*/  IMAD R15, R15, R7, R3 ;  /* 0x000000070f0f7224 */ /* 0x000fe200078e0203 */
[----:B------:R-:W-:Y:S01]  /*1380*/  PRMT R13, R12, 0x3340, R13 ;  /* 0x000033400c0d7816 */ /* 0x000fe2000000000d */
[----:B------:R-:W-:Y:S01]  /*1390*/  IMAD.IADD R7, R2, 0x1, R7 ;  /* 0x0000000102077824 */ /* 0x000fe200078e0207 */
[----:B------:R-:W-:Y:S01]  /*13a0*/  PRMT R16, R17, 0x3340, R16 ;  /* 0x0000334011107816 */ /* 0x000fe20000000010 */
[----:B0-----:R-:W-:-:S03]  /*13b0*/  IMAD.WIDE R10, R15, 0x4, R10 ;  /* 0x000000040f0a7825 */ /* 0x001fc600078e020a */
[----:B------:R-:W-:Y:S01]  /*13c0*/  PRMT R13, R13, 0x5410, R16 ;  /* 0x000054100d0d7816 */ /* 0x000fe20000000010 */
[----:B------:R-:W-:-:S04]  /*13d0*/  IMAD R5, R7, R8, RZ ;  /* 0x0000000807057224 */ /* 0x000fc800078e02ff */
[----:B------:R0:W-:Y:S01]  /*13e0*/  STG.E desc[UR8][R10.64], R13 ;  /* 0x0000000d0a007986 */ /* 0x0001e2000c101908 */
[----:B--2---:R-:W-:-:S13]  /*13f0*/  ISETP.GE.AND P0, PT, R5, UR4, PT ;  /* 0x0000000405007c0c */ /* 0x004fda000bf06270 */
[----:B0-----:R-:W-:Y:S05]  /*1400*/  @!P0 BRA `(.L_x_17) ;  /* 0xfffffff400048947 */ /* 0x001fea000383ffff */
.L_x_11:
[----:B-1----:R-:W-:Y:S05]  /*1410*/  BSYNC.RECONVERGENT B0 ;  /* 0x0000000000007941 */ /* 0x002fea0003800200 */
.L_x_10:
[----:B------:R-:W0:Y:S01]  /*1420*/  LDCU UR4, c[0x0][0x394] ;  /* 0x00007280ff0477ac */ /* 0x000e220008000800 */
[----:B------:R-:W-:Y:S01]  /*1430*/  IMAD.IADD R3, R0, 0x1, R3 ;  /* 0x0000000100037824 */ /* 0x000fe200078e0203 */
[----:B------:R-:W1:Y:S03]  /*1440*/  LDCU UR5, c[0x0][0x38c] ;  /* 0x00007180ff0577ac */ /* 0x000e660008000800 */
[----:B0-----:R-:W-:-:S05]  /*1450*/  IMAD R4, R3, UR4, RZ ;  /* 0x0000000403047c24 */ /* 0x001fca000f8e02ff */
[----:B-1----:R-:W-:-:S13]  /*1460*/  ISETP.GE.AND P0, PT, R4, UR5, PT ;  /* 0x0000000504007c0c */ /* 0x002fda000bf06270 */
[----:B------:R-:W-:Y:S05]  /*1470*/  @!P0 BRA `(.L_x_18) ;  /* 0xfffffff000cc8947 */ /* 0x000fea000383ffff */
[----:B------:R-:W-:Y:S05]  /*1480*/  EXIT ;  /* 0x000000000000794d */ /* 0x000fea0003800000 */
.L_x_19:
[----:B------:R-:W-:-:S00]  /*1490*/  BRA `(.L_x_19) ;  /* 0xfffffffc00fc7947 */ /* 0x000fc0000383ffff */
[----:B------:R-:W-:-:S00]  /*14a0*/  NOP ;  /* 0x0000000000007918 */ /* 0x000fc00000000000 */
        /* <DEDUP_REMOVED lines=13> */
.L_x_27:


//--------------------- .text._Z15kernel_classifyyiiP5pixel --------------------------
	.section	.text._Z15kernel_classifyyiiP5pixel,"ax",@progbits
	.align	128
        .global         _Z15kernel_classifyyiiP5pixel
        .type           _Z15kernel_classifyyiiP5pixel,@function
        .size           _Z15kernel_classifyyiiP5pixel,(.L_x_28 - _Z15kernel_classifyyiiP5pixel)
        .other          _Z15kernel_classifyyiiP5pixel,@"STO_CUDA_ENTRY STV_DEFAULT"
_Z15kernel_classifyyiiP5pixel:
.text._Z15kernel_classifyyiiP5pixel:
[----:B------:R-:W-:Y:S01]  /*0000*/  LDC R1, c[0x0][0x37c] ;  /* 0x0000df00ff017b82 */ /* 0x000fe20000000800 */
[----:B------:R-:W0:Y:S07]  /*0010*/  S2R R5, SR_TID.X ;  /* 0x0000000000057919 */ /* 0x000e2e0000002100 */
[----:B------:R-:W0:Y:S08]  /*0020*/  S2UR UR4, SR_CTAID.X ;  /* 0x00000000000479c3 */ /* 0x000e300000002500 */
[----:B------:R-:W0:Y:S01]  /*0030*/  LDC R4, c[0x0][0x360] ;  /* 0x0000d800ff047b82 */ /* 0x000e220000000800 */
[----:B------:R-:W1:Y:S07]  /*0040*/  LDCU UR5, c[0x0][0x370] ;  /* 0x00006e00ff0577ac */ /* 0x000e6e0008000800 */
[----:B------:R-:W2:Y:S01]  /*0050*/  LDC.64 R8, c[0x0][0x388] ;  /* 0x0000e200ff087b82 */ /* 0x000ea20000000a00 */
[----:B0-----:R-:W-:-:S02]  /*0060*/  IMAD R5, R4, UR4, R5 ;  /* 0x0000000404057c24 */ /* 0x001fc4000f8e0205 */
[----:B-1----:R-:W-:Y:S02]  /*0070*/  IMAD R4, R4, UR5, RZ ;  /* 0x0000000504047c24 */ /* 0x002fe4000f8e02ff */
[----:B--2---:R-:W-:-:S05]  /*0080*/  IMAD R0, R9, R8, RZ ;  /* 0x0000000809007224 */ /* 0x004fca00078e02ff */
[----:B------:R-:W-:-:S13]  /*0090*/  ISETP.GE.AND P0, PT, R5, R0, PT ;  /* 0x000000000500720c */ /* 0x000fda0003f06270 */
[----:B------:R-:W-:Y:S05]  /*00a0*/  @P0 EXIT ;  /* 0x000000000000094d */ /* 0x000fea0003800000 */
[----:B------:R-:W0:Y:S01]  /*00b0*/  LDCU UR4, c[0x3][URZ] ;  /* 0x00c00000ff0477ac */ /* 0x000e220008000800 */
[----:B------:R-:W1:Y:S01]  /*00c0*/  LDCU.64 UR6, c[0x0][0x358] ;  /* 0x00006b00ff0677ac */ /* 0x000e620008000a00 */
[----:B0-----:R-:W-:-:S09]  /*00d0*/  UISETP.GT.AND UP0, UPT, UR4, URZ, UPT ;  /* 0x000000ff0400728c */ /* 0x001fd2000bf04270 */
[----:B-1----:R-:W-:Y:S05]  /*00e0*/  BRA.U UP0, `(.L_x_20) ;  /* 0x0000000100b87547 */ /* 0x002fea000b800000 */
[-C--:B------:R-:W-:Y:S01]  /*00f0*/  IABS R6, R8.reuse ;  /* 0x0000000800067213 */ /* 0x080fe20000000000 */
[----:B------:R-:W0:Y:S01]  /*0100*/  LDC R10, c[0x0][0x388] ;  /* 0x0000e200ff0a7b82 */ /* 0x000e220000000800 */
[----:B------:R-:W-:Y:S01]  /*0110*/  ISETP.NE.AND P0, PT, R8, RZ, PT ;  /* 0x000000ff0800720c */ /* 0x000fe20003f05270 */
[----:B------:R-:W1:Y:S01]  /*0120*/  LDCU UR8, c[0x0][0x38c] ;  /* 0x00007180ff0877ac */ /* 0x000e620008000800 */
[----:B------:R-:W2:Y:S01]  /*0130*/  I2F.RP R7, R6 ;  /* 0x0000000600077306 */ /* 0x000ea20000209400 */
[----:B------:R-:W-:-:S04]  /*0140*/  LOP3.LUT R8, RZ, R8, RZ, 0x33, !PT ;  /* 0x00000008ff087212 */ /* 0x000fc800078e33ff */
[----:B------:R-:W3:Y:S03]  /*0150*/  LDC.64 R2, c[0x0][0x390] ;  /* 0x0000e400ff027b82 */ /* 0x000ee60000000a00 */
[----:B--2---:R-:W2:Y:S02]  /*0160*/  MUFU.RCP R7, R7 ;  /* 0x0000000700077308 */ /* 0x004ea40000001000 */
[----:B--2---:R-:W-:-:S06]  /*0170*/  IADD3 R12, PT, PT, R7, 0xffffffe, RZ ;  /* 0x0ffffffe070c7810 */ /* 0x004fcc0007ffe0ff */
[----:B------:R2:W4:Y:S02]  /*0180*/  F2I.FTZ.U32.TRUNC.NTZ R13, R12 ;  /* 0x0000000c000d7305 */ /* 0x000524000021f000 */
[----:B--2---:R-:W-:Y:S01]  /*0190*/  HFMA2 R12, -RZ, RZ, 0, 0 ;  /* 0x00000000ff0c7431 */ /* 0x004fe200000001ff */
[----:B----4-:R-:W-:-:S05]  /*01a0*/  IADD3 R9, PT, PT, RZ, -R13, RZ ;  /* 0x8000000dff097210 */ /* 0x010fca0007ffe0ff */
[----:B------:R-:W-:-:S04]  /*01b0*/  IMAD R9, R9, R6, RZ ;  /* 0x0000000609097224 */ /* 0x000fc800078e02ff */
[----:B01-3--:R-:W-:-:S07]  /*01c0*/  IMAD.HI.U32 R7, R13, R9, R12 ;  /* 0x000000090d077227 */ /* 0x00bfce00078e000c */
.L_x_21:
[----:B0-----:R-:W-:Y:S01]  /*01d0*/  IABS R12, R5 ;  /* 0x00000005000c7213 */ /* 0x001fe20000000000 */
[----:B------:R-:W0:Y:S01]  /*01e0*/  LDCU UR4, c[0x0][0x380] ;  /* 0x00007000ff0477ac */ /* 0x000e220008000800 */
[----:B------:R-:W-:Y:S02]  /*01f0*/  IABS R14, R10 ;  /* 0x0000000a000e7213 */ /* 0x000fe40000000000 */
[----:B------:R-:W-:Y:S01]  /*0200*/  MOV R17, 0xc2000000 ;  /* 0xc200000000117802 */ /* 0x000fe20000000f00 */
[----:B------:R-:W-:Y:S01]  /*0210*/  IMAD.HI.U32 R9, R7, R12, RZ ;  /* 0x0000000c07097227 */ /* 0x000fe200078e00ff */
[----:B------:R-:W-:-:S04]  /*0220*/  UMOV UR5, URZ ;  /* 0x000000ff00057c82 */ /* 0x000fc80008000000 */
[----:B------:R-:W-:-:S05]  /*0230*/  IADD3 R11, PT, PT, -R9, RZ, RZ ;  /* 0x000000ff090b7210 */ /* 0x000fca0007ffe1ff */
[----:B------:R-:W-:-:S05]  /*0240*/  IMAD R11, R14, R11, R12 ;  /* 0x0000000b0e0b7224 */ /* 0x000fca00078e020c */
[----:B------:R-:W-:-:S13]  /*0250*/  ISETP.GT.U32.AND P2, PT, R6, R11, PT ;  /* 0x0000000b0600720c */ /* 0x000fda0003f44070 */
[----:B------:R-:W-:Y:S02]  /*0260*/  @!P2 IADD3 R11, PT, PT, R11, -R14, RZ ;  /* 0x8000000e0b0ba210 */ /* 0x000fe40007ffe0ff */
[----:B------:R-:W-:Y:S02]  /*0270*/  @!P2 IADD3 R9, PT, PT, R9, 0x1, RZ ;  /* 0x000000010909a810 */ /* 0x000fe40007ffe0ff */
[----:B------:R-:W-:Y:S02]  /*0280*/  ISETP.GE.U32.AND P1, PT, R11, R6, PT ;  /* 0x000000060b00720c */ /* 0x000fe40003f26070 */
[----:B------:R-:W-:-:S04]  /*0290*/  LOP3.LUT R11, R5, R10, RZ, 0x3c, !PT ;  /* 0x0000000a050b7212 */ /* 0x000fc800078e3cff */
[----:B------:R-:W-:-:S07]  /*02a0*/  ISETP.GE.AND P3, PT, R11, RZ, PT ;  /* 0x000000ff0b00720c */ /* 0x000fce0003f66270 */
[----:B------:R-:W-:-:S06]  /*02b0*/  @P1 IADD3 R9, PT, PT, R9, 0x1, RZ ;  /* 0x0000000109091810 */ /* 0x000fcc0007ffe0ff */
[----:B------:R-:W-:-:S04]  /*02c0*/  @!P3 IADD3 R9, PT, PT, -R9, RZ, RZ ;  /* 0x000000ff0909b210 */ /* 0x000fc80007ffe1ff */
[----:B------:R-:W-:-:S04]  /*02d0*/  SEL R9, R8, R9, !P0 ;  /* 0x0000000908097207 */ /* 0x000fc80004000000 */
[----:B------:R-:W-:Y:S02]  /*02e0*/  IADD3 R12, PT, PT, -R9, RZ, RZ ;  /* 0x000000ff090c7210 */ /* 0x000fe40007ffe1ff */
[----:B------:R-:W-:-:S03]  /*02f0*/  I2FP.F32.S32 R14, R9 ;  /* 0x00000009000e7245 */ /* 0x000fc60000201400 */
[----:B------:R-:W-:-:S05]  /*0300*/  IMAD R12, R10, R12, R5 ;  /* 0x0000000c0a0c7224 */ /* 0x000fca00078e0205 */
[----:B------:R-:W-:-:S06]  /*0310*/  I2FP.F32.S32 R15, R12 ;  /* 0x0000000c000f7245 */ /* 0x000fcc0000201400 */
[----:B0-----:R-:W5:Y:S01]  /*0320*/  TEX.LL R11, R14, R14, R17, UR4, 2D, 0x7 ;  /* 0x28ff04110e0e7f60 */ /* 0x001f6200089e070b */
[----:B------:R-:W-:Y:S01]  /*0330*/  IMAD R13, R12, UR8, R9 ;  /* 0x000000080c0d7c24 */ /* 0x000fe2000f8e0209 */
[----:B------:R-:W-:-:S03]  /*0340*/  IADD3 R5, PT, PT, R4, R5, RZ ;  /* 0x0000000504057210 */ /* 0x000fc60007ffe0ff */
[----:B------:R-:W-:Y:S01]  /*0350*/  IMAD.WIDE R12, R13, 0x4, R2 ;  /* 0x000000040d0c7825 */ /* 0x000fe200078e0202 */
[----:B------:R-:W-:Y:S02]  /*0360*/  ISETP.GE.AND P1, PT, R5, R0, PT ;  /* 0x000000000500720c */ /* 0x000fe40003f26270 */
[----:B-----5:R-:W-:Y:S02]  /*0370*/  PRMT R16, R14, 0x3340, R15 ;  /* 0x000033400e107816 */ /* 0x020fe4000000000f */
[----:B------:R-:W-:-:S04]  /*0380*/  PRMT R11, R11, 0x3340, RZ ;  /* 0x000033400b0b7816 */ /* 0x000fc800000000ff */
[----:B------:R-:W-:-:S05]  /*0390*/  PRMT R11, R16, 0x5410, R11 ;  /* 0x00005410100b7816 */ /* 0x000fca000000000b */
[----:B------:R0:W-:Y:S01]  /*03a0*/  STG.E desc[UR6][R12.64], R11 ;  /* 0x0000000b0c007986 */ /* 0x0001e2000c101906 */
[----:B------:R-:W-:Y:S05]  /*03b0*/  @!P1 BRA `(.L_x_21) ;  /* 0xfffffffc00849947 */ /* 0x000fea000383ffff */
[----:B------:R-:W-:Y:S05]  /*03c0*/  EXIT ;  /* 0x000000000000794d */ /* 0x000fea0003800000 */
.L_x_20:
[----:B0-----:R-:W0:Y:S01]  /*03d0*/  LDC R8, c[0x0][0x388] ;  /* 0x0000e200ff087b82 */ /* 0x001e220000000800 */
[----:B------:R-:W-:Y:S01]  /*03e0*/  IABS R6, R5 ;  /* 0x0000000500067213 */ /* 0x000fe20000000000 */
[----:B-1----:R-:W1:Y:S01]  /*03f0*/  LDCU UR4, c[0x0][0x380] ;  /* 0x00007000ff0477ac */ /* 0x002e620008000800 */
[----:B------:R-:W-:Y:S01]  /*0400*/  UMOV UR5, URZ ;  /* 0x000000ff00057c82 */ /* 0x000fe20008000000 */
[----:B0-----:R-:W-:-:S04]  /*0410*/  IABS R7, R8 ;  /* 0x0000000800077213 */ /* 0x001fc80000000000 */
[----:B------:R-:W0:Y:S08]  /*0420*/  I2F.RP R9, R7 ;  /* 0x0000000700097306 */ /* 0x000e300000209400 */
[----:B0-----:R-:W0:Y:S02]  /*0430*/  MUFU.RCP R9, R9 ;  /* 0x0000000900097308 */ /* 0x001e240000001000 */
[----:B0-----:R-:W-:-:S06]  /*0440*/  IADD3 R10, PT, PT, R9, 0xffffffe, RZ ;  /* 0x0ffffffe090a7810 */ /* 0x001fcc0007ffe0ff */
[----:B------:R-:W0:Y:S02]  /*0450*/  F2I.FTZ.U32.TRUNC.NTZ R3, R10 ;  /* 0x0000000a00037305 */ /* 0x000e24000021f000 */
[----:B0-----:R-:W-:-:S05]  /*0460*/  IADD3 R2, PT, PT, RZ, -R3, RZ ;  /* 0x80000003ff027210 */ /* 0x001fca0007ffe0ff */
[----:B------:R-:W-:Y:S01]  /*0470*/  IMAD R11, R2, R7, RZ ;  /* 0x00000007020b7224 */ /* 0x000fe200078e02ff */
[----:B------:R-:W-:-:S05]  /*0480*/  MOV R2, RZ ;  /* 0x000000ff00027202 */ /* 0x000fca0000000f00 */
[----:B------:R-:W-:Y:S01]  /*0490*/  IMAD.HI.U32 R11, R3, R11, R2 ;  /* 0x0000000b030b7227 */ /* 0x000fe200078e0002 */
[----:B------:R-:W-:-:S05]  /*04a0*/  MOV R2, R6 ;  /* 0x0000000600027202 */ /* 0x000fca0000000f00 */
[----:B------:R-:W-:-:S05]  /*04b0*/  IMAD.HI.U32 R6, R11, R2, RZ ;  /* 0x000000020b067227 */ /* 0x000fca00078e00ff */
[----:B------:R-:W-:-:S05]  /*04c0*/  IADD3 R3, PT, PT, -R6, RZ, RZ ;  /* 0x000000ff06037210 */ /* 0x000fca0007ffe1ff */
[----:B------:R-:W-:-:S05]  /*04d0*/  IMAD R2, R7, R3, R2 ;  /* 0x0000000307027224 */ /* 0x000fca00078e0202 */
[----:B------:R-:W-:-:S13]  /*04e0*/  ISETP.GT.U32.AND P1, PT, R7, R2, PT ;  /* 0x000000020700720c */ /* 0x000fda0003f24070 */
[-C--:B------:R-:W-:Y:S02]  /*04f0*/  @!P1 IADD3 R2, PT, PT, R2, -R7.reuse, RZ ;  /* 0x8000000702029210 */ /* 0x080fe40007ffe0ff */
[----:B------:R-:W-:Y:S02]  /*0500*/  @!P1 IADD3 R6, PT, PT, R6, 0x1, RZ ;  /* 0x0000000106069810 */ /* 0x000fe40007ffe0ff */
[----:B------:R-:W-:Y:S02]  /*0510*/  ISETP.GE.U32.AND P0, PT, R2, R7, PT ;  /* 0x000000070200720c */ /* 0x000fe40003f06070 */
[----:B------:R-:W-:Y:S02]  /*0520*/  LOP3.LUT R2, R5, R8, RZ, 0x3c, !PT ;  /* 0x0000000805027212 */ /* 0x000fe400078e3cff */
[----:B------:R-:W-:Y:S02]  /*0530*/  ISETP.NE.AND P1, PT, R8, RZ, PT ;  /* 0x000000ff0800720c */ /* 0x000fe40003f25270 */
[----:B------:R-:W-:-:S07]  /*0540*/  ISETP.GE.AND P2, PT, R2, RZ, PT ;  /* 0x000000ff0200720c */ /* 0x000fce0003f46270 */
[----:B------:R-:W-:-:S06]  /*0550*/  @P0 IADD3 R6, PT, PT, R6, 0x1, RZ ;  /* 0x0000000106060810 */ /* 0x000fcc0007ffe0ff */
[----:B------:R-:W-:Y:S02]  /*0560*/  @!P2 IADD3 R6, PT, PT, -R6, RZ, RZ ;  /* 0x000000ff0606a210 */ /* 0x000fe40007ffe1ff */
[----:B------:R-:W-:-:S04]  /*0570*/  @!P1 LOP3.LUT R6, RZ, R8, RZ, 0x33, !PT ;  /* 0x00000008ff069212 */ /* 0x000fc800078e33ff */
[----:B------:R-:W-:-:S05]  /*0580*/  IADD3 R2, PT, PT, -R6, RZ, RZ ;  /* 0x000000ff06027210 */ /* 0x000fca0007ffe1ff */
[----:B------:R-:W-:Y:S02]  /*0590*/  IMAD R7, R8, R2, R5 ;  /* 0x0000000208077224 */ /* 0x000fe400078e0205 */
[----:B------:R-:W-:Y:S01]  /*05a0*/  HFMA2 R8, -RZ, RZ, -3, 0 ;  /* 0xc2000000ff087431 */ /* 0x000fe200000001ff */
[----:B------:R-:W-:Y:S02]  /*05b0*/  I2FP.F32.S32 R2, R6 ;  /* 0x0000000600027245 */ /* 0x000fe40000201400 */
[----:B------:R-:W-:-:S06]  /*05c0*/  I2FP.F32.S32 R3, R7 ;  /* 0x0000000700037245 */ /* 0x000fcc0000201400 */
[----:B-1----:R-:W5:Y:S01]  /*05d0*/  TEX.LL R8, R2, R2, R8, UR4, 2D, 0x7 ;  /* 0x28ff040802027f60 */ /* 0x002f6200089e0708 */
[----:B------:R-:W0:Y:S01]  /*05e0*/  LDC R14, c[0x3][RZ] ;  /* 0x00c00000ff0e7b82 */ /* 0x000e220000000800 */
[----:B------:R-:W-:Y:S01]  /*05f0*/  HFMA2 R15, -RZ, RZ, 0, 0 ;  /* 0x00000000ff0f7431 */ /* 0x000fe200000001ff */
[----:B---3--:R-:W-:Y:S02]  /*0600*/  MOV R13, 0x7fffffff ;  /* 0x7fffffff000d7802 */ /* 0x008fe40000000f00 */
[----:B------:R-:W-:Y:S02]  /*0610*/  PRMT R12, RZ, 0x7610, R12 ;  /* 0x00007610ff0c7816 */ /* 0x000fe4000000000c */
[----:B0-----:R-:W-:Y:S02]  /*0620*/  ISETP.GE.U32.AND P0, PT, R14, 0x4, PT ;  /* 0x000000040e00780c */ /* 0x001fe40003f06070 */
[----:B-----5:R-:W-:Y:S02]  /*0630*/  LOP3.LUT R9, R2, 0xff, RZ, 0xc0, !PT ;  /* 0x000000ff02097812 */ /* 0x020fe400078ec0ff */
[----:B------:R-:W-:-:S02]  /*0640*/  LOP3.LUT R10, R3, 0xff, RZ, 0xc0, !PT ;  /* 0x000000ff030a7812 */ /* 0x000fc400078ec0ff */
[----:B------:R-:W-:Y:S02]  /*0650*/  LOP3.LUT R11, R8, 0xff, RZ, 0xc0, !PT ;  /* 0x000000ff080b7812 */ /* 0x000fe400078ec0ff */
[----:B------:R-:W0:Y:S08]  /*0660*/  I2F.U16 R9, R9 ;  /* 0x0000000900097306 */ /* 0x000e300000101000 */
[----:B------:R-:W1:Y:S08]  /*0670*/  I2F.U16 R10, R10 ;  /* 0x0000000a000a7306 */ /* 0x000e700000101000 */
[----:B------:R-:W2:Y:S01]  /*0680*/  I2F.U16 R11, R11 ;  /* 0x0000000b000b7306 */ /* 0x000ea20000101000 */
[----:B0---4-:R-:W-:Y:S05]  /*0690*/  @!P0 BRA `(.L_x_22) ;  /* 0x0000000800588947 */ /* 0x011fea0003800000 */
[----:B------:R-:W-:Y:S02]  /*06a0*/  LOP3.LUT R16, R14, 0x7ffffffc, RZ, 0xc0, !PT ;  /* 0x7ffffffc0e107812 */ /* 0x000fe400078ec0ff */
[----:B------:R-:W-:Y:S02]  /*06b0*/  MOV R13, 0x7fffffff ;  /* 0x7fffffff000d7802 */ /* 0x000fe40000000f00 */
[----:B------:R-:W-:Y:S02]  /*06c0*/  PRMT R12, RZ, 0x7610, R12 ;  /* 0x00007610ff0c7816 */ /* 0x000fe4000000000c */
[----:B------:R-:W-:Y:S02]  /*06d0*/  MOV R17, RZ ;  /* 0x000000ff00117202 */ /* 0x000fe40000000f00 */
[----:B------:R-:W-:Y:S02]  /*06e0*/  MOV R18, 0x1cc ;  /* 0x000001cc00127802 */ /* 0x000fe40000000f00 */
[----:B------:R-:W-:-:S02]  /*06f0*/  MOV R15, 0x1c ;  /* 0x0000001c000f7802 */ /* 0x000fc40000000f00 */
[----:B------:R-:W-:-:S07]  /*0700*/  IADD3 R19, PT, PT, -R16, RZ, RZ ;  /* 0x000000ff10137210 */ /* 0x000fce0007ffe1ff */
.L_x_23:
[----:B0-----:R-:W0:Y:S01]  /*0710*/  LDC R22, c[0x3][R15+-0x18] ;  /* 0x00fffa000f167b82 */ /* 0x001e220000000800 */
[----:B------:R-:W-:-:S07]  /*0720*/  IADD3 R19, PT, PT, R19, 0x4, RZ ;  /* 0x0000000413137810 */ /* 0x000fce0007ffe0ff */
[----:B------:R-:W1:Y:S08]  /*0730*/  LDC R21, c[0x3][R15+-0x14] ;  /* 0x00fffb000f157b82 */ /* 0x000e700000000800 */
[----:B---3--:R-:W3:Y:S08]  /*0740*/  LDC R24, c[0x3][R18+-0x3c] ;  /* 0x00fff10012187b82 */ /* 0x008ef00000000800 */
[----:B------:R-:W4:Y:S01]  /*0750*/  LDC R25, c[0x3][R18+-0x48] ;  /* 0x00ffee0012197b82 */ /* 0x000f220000000800 */
[----:B0-----:R-:W-:Y:S01]  /*0760*/  FADD R22, R9, -R22 ;  /* 0x8000001609167221 */ /* 0x001fe20000000000 */
[----:B-1----:R-:W-:-:S06]  /*0770*/  FADD R21, R10, -R21 ;  /* 0x800000150a157221 */ /* 0x002fcc0000000000 */
[----:B------:R-:W2:Y:S01]  /*0780*/  LDC R20, c[0x3][R15+-0x10] ;  /* 0x00fffc000f147b82 */ /* 0x000ea20000000800 */
[----:B------:R-:W-:-:S04]  /*0790*/  FMUL R23, R22, R21 ;  /* 0x0000001516177220 */ /* 0x000fc80000400000 */
[----:B---3--:R-:W-:Y:S01]  /*07a0*/  FMUL R27, R23, R24 ;  /* 0x00000018171b7220 */ /* 0x008fe20000400000 */
[----:B------:R-:W-:Y:S02]  /*07b0*/  FMUL R24, R22, R22 ;  /* 0x0000001616187220 */ /* 0x000fe40000400000 */
[----:B------:R-:W0:Y:S02]  /*07c0*/  LDC R26, c[0x3][R18+-0x44] ;  /* 0x00ffef00121a7b82 */ /* 0x000e240000000800 */
[----:B----4-:R-:W-:-:S06]  /*07d0*/  FFMA R25, R24, R25, R27 ;  /* 0x0000001918197223 */ /* 0x010fcc000000001b */
[----:B------:R-:W1:Y:S01]  /*07e0*/  LDC R24, c[0x3][R18+-0x30] ;  /* 0x00fff40012187b82 */ /* 0x000e620000000800 */
[----:B--2---:R-:W-:-:S07]  /*07f0*/  FADD R20, R11, -R20 ;  /* 0x800000140b147221 */ /* 0x004fce0000000000 */
[----:B------:R-:W2:Y:S01]  /*0800*/  LDC R27, c[0x3][R18+-0x40] ;  /* 0x00fff000121b7b82 */ /* 0x000ea20000000800 */
[----:B------:R-:W-:-:S04]  /*0810*/  FMUL R22, R22, R20 ;  /* 0x0000001416167220 */ /* 0x000fc80000400000 */
[----:B-1----:R-:W-:-:S03]  /*0820*/  FFMA R24, R22, R24, R25 ;  /* 0x0000001816187223 */ /* 0x002fc60000000019 */
[----:B------:R-:W1:Y:S01]  /*0830*/  LDC R25, c[0x3][R18+-0x38] ;  /* 0x00fff20012197b82 */ /* 0x000e620000000800 */
[----:B0-----:R-:W-:Y:S01]  /*0840*/  FFMA R26, R23, R26, R24 ;  /* 0x0000001a171a7223 */ /* 0x001fe20000000018 */
[----:B------:R-:W-:-:S06]  /*0850*/  FMUL R23, R21, R21 ;  /* 0x0000001515177220 */ /* 0x000fcc0000400000 */
[----:B------:R-:W0:Y:S01]  /*0860*/  LDC R24, c[0x3][R18+-0x2c] ;  /* 0x00fff50012187b82 */ /* 0x000e220000000800 */
[----:B-1----:R-:W-:Y:S01]  /*0870*/  FFMA R26, R23, R25, R26 ;  /* 0x00000019171a7223 */ /* 0x002fe2000000001a */
[----:B------:R-:W-:-:S06]  /*0880*/  FMUL R25, R21, R20 ;  /* 0x0000001415197220 */ /* 0x000fcc0000400000 */
[----:B------:R-:W1:Y:S01]  /*0890*/  LDC R23, c[0x3][R18+-0x34] ;  /* 0x00fff30012177b82 */ /* 0x000e620000000800 */
[----:B------:R-:W-:Y:S01]  /*08a0*/  FMUL R20, R20, R20 ;  /* 0x0000001414147220 */ /* 0x000fe20000400000 */
[----:B0-----:R-:W-:-:S06]  /*08b0*/  FFMA R21, R25, R24, R26 ;  /* 0x0000001819157223 */ /* 0x001fcc000000001a */
[----:B------:R-:W0:Y:S01]  /*08c0*/  LDC R24, c[0x3][R15+-0xc] ;  /* 0x00fffd000f187b82 */ /* 0x000e220000000800 */
[----:B--2---:R-:W-:-:S07]  /*08d0*/  FFMA R22, R22, R27, R21 ;  /* 0x0000001b16167223 */ /* 0x004fce0000000015 */
[----:B------:R-:W2:Y:S08]  /*08e0*/  LDC R21, c[0x3][R15+-0x8] ;  /* 0x00fffe000f157b82 */ /* 0x000eb00000000800 */
[----:B------:R-:W3:Y:S01]  /*08f0*/  LDC R26, c[0x3][R18+-0x28] ;  /* 0x00fff600121a7b82 */ /* 0x000ee20000000800 */
[----:B-1----:R-:W-:-:S07]  /*0900*/  FFMA R25, R25, R23, R22 ;  /* 0x0000001719197223 */ /* 0x002fce0000000016 */
[----:B------:R-:W1:Y:S01]  /*0910*/  LDC R23, c[0x3][R18+-0x18] ;  /* 0x00fffa0012177b82 */ /* 0x000e620000000800 */
[----:B0-----:R-:W-:-:S07]  /*0920*/  FADD R24, R9, -R24 ;  /* 0x8000001809187221 */ /* 0x001fce0000000000 */
[----:B------:R-:W0:Y:S01]  /*0930*/  LDC R22, c[0x3][R18+-0x24] ;  /* 0x00fff70012167b82 */ /* 0x000e220000000800 */
[----:B--2---:R-:W-:Y:S01]  /*0940*/  FADD R21, R10, -R21 ;  /* 0x800000150a157221 */ /* 0x004fe20000000000 */
[----:B---3--:R-:W-:-:S03]  /*0950*/  FFMA R20, R20, R26, R25 ;  /* 0x0000001a14147223 */ /* 0x008fc60000000019 */
[----:B------:R-:W-:Y:S01]  /*0960*/  FMUL R26, R24, R21 ;  /* 0x00000015181a7220 */ /* 0x000fe20000400000 */
[----:B------:R-:W-:-:S04]  /*0970*/  I2FP.F32.S32 R25, R13 ;  /* 0x0000000d00197245 */ /* 0x000fc80000201400 */
[----:B------:R-:W-:Y:S01]  /*0980*/  FSETP.GEU.AND P1, PT, R20, R25, PT ;  /* 0x000000191400720b */ /* 0x000fe20003f2e000 */
[----:B-1----:R-:W-:Y:S01]  /*0990*/  FMUL R28, R26, R23 ;  /* 0x000000171a1c7220 */ /* 0x002fe20000400000 */
[----:B------:R-:W-:Y:S01]  /*09a0*/  FMUL R23, R24, R24 ;  /* 0x0000001818177220 */ /* 0x000fe20000400000 */
[----:B------:R-:W1:Y:S01]  /*09b0*/  LDC R25, c[0x3][R18+-0xc] ;  /* 0x00fffd0012197b82 */ /* 0x000e620000000800 */
[----:B------:R-:W-:Y:S02]  /*09c0*/  SEL R12, R17, R12, !P1 ;  /* 0x0000000c110c7207 */ /* 0x000fe40004800000 */
[----:B0-----:R-:W-:-:S05]  /*09d0*/  FFMA R23, R23, R22, R28 ;  /* 0x0000001617177223 */ /* 0x001fca000000001c */
[----:B------:R-:W0:Y:S02]  /*09e0*/  LDC R22, c[0x3][R15+-0x4] ;  /* 0x00ffff000f167b82 */ /* 0x000e240000000800 */
[----:B------:R2:W3:Y:S01]  /*09f0*/  @!P1 F2I.TRUNC.NTZ R13, R20 ;  /* 0x00000014000d9305 */ /* 0x0004e2000020f100 */
[----:B------:R-:W-:-:S05]  /*0a00*/  ISETP.NE.AND P1, PT, R19, RZ, PT ;  /* 0x000000ff1300720c */ /* 0x000fca0003f25270 */
[----:B------:R-:W4:Y:S08]  /*0a10*/  LDC R28, c[0x3][R18+-0x10] ;  /* 0x00fffc00121c7b82 */ /* 0x000f300000000800 */
[----:B--2---:R-:W2:Y:S01]  /*0a20*/  LDC R20, c[0x3][R15+0x8] ;  /* 0x00c002000f147b82 */ /* 0x004ea20000000800 */
[----:B0-----:R-:W-:-:S04]  /*0a30*/  FADD R22, R11, -R22 ;  /* 0x800000160b167221 */ /* 0x001fc80000000000 */
[----:B------:R-:W-:-:S04]  /*0a40*/  FMUL R24, R24, R22 ;  /* 0x0000001618187220 */ /* 0x000fc80000400000 */
[----:B-1----:R-:W-:Y:S02]  /*0a50*/  FFMA R23, R24, R25, R23 ;  /* 0x0000001918177223 */ /* 0x002fe40000000017 */
[----:B------:R-:W0:Y:S01]  /*0a60*/  LDC R25, c[0x3][R18+-0x20] ;  /* 0x00fff80012197b82 */ /* 0x000e220000000800 */
[----:B--2---:R-:W-:-:S04]  /*0a70*/  FADD R20, R11, -R20 ;  /* 0x800000140b147221 */ /* 0x004fc80000000000 */
[----:B------:R-:W-:Y:S01]  /*0a80*/  FMUL R27, R20, R20 ;  /* 0x00000014141b7220 */ /* 0x000fe20000400000 */
[----:B0-----:R-:W-:Y:S01]  /*0a90*/  FFMA R23, R26, R25, R23 ;  /* 0x000000191a177223 */ /* 0x001fe20000000017 */
[C---:B------:R-:W-:Y:S01]  /*0aa0*/  FMUL R26, R21.reuse, R21 ;  /* 0x00000015151a7220 */ /* 0x040fe20000400000 */
[----:B------:R-:W0:Y:S03]  /*0ab0*/  LDC R25, c[0x3][R18+-0x14] ;  /* 0x00fffb0012197b82 */ /* 0x000e260000000800 */
[----:B0-----:R-:W-:Y:S01]  /*0ac0*/  FFMA R23, R26, R25, R23 ;  /* 0x000000191a177223 */ /* 0x001fe20000000017 */
[----:B------:R-:W-:-:S04]  /*0ad0*/  FMUL R26, R21, R22 ;  /* 0x00000016151a7220 */ /* 0x000fc80000400000 */
[----:B------:R-:W0:Y:S01]  /*0ae0*/  LDC R25, c[0x3][R18+-0x8] ;  /* 0x00fffe0012197b82 */ /* 0x000e220000000800 */
[----:B------:R-:W-:-:S07]  /*0af0*/  FMUL R22, R22, R22 ;  /* 0x0000001616167220 */ /* 0x000fce0000400000 */
[----:B------:R-:W1:Y:S01]  /*0b00*/  LDC R21, c[0x3][R18+-0x1c] ;  /* 0x00fff90012157b82 */ /* 0x000e620000000800 */
[----:B0-----:R-:W-:-:S07]  /*0b10*/  FFMA R23, R26, R25, R23 ;  /* 0x000000191a177223 */ /* 0x001fce0000000017 */
[----:B------:R-:W0:Y:S01]  /*0b20*/  LDC R25, c[0x3][R15+0x4] ;  /* 0x00c001000f197b82 */ /* 0x000e220000000800 */
[----:B-1----:R-:W-:-:S07]  /*0b30*/  FFMA R21, R24, R21, R23 ;  /* 0x0000001518157223 */ /* 0x002fce0000000017 */
[----:B------:R-:W1:Y:S01]  /*0b40*/  LDC R23, c[0x3][R18+0xc] ;  /* 0x00c0030012177b82 */ /* 0x000e620000000800 */
[----:B----4-:R-:W-:-:S07]  /*0b50*/  FFMA R21, R26, R28, R21 ;  /* 0x0000001c1a157223 */ /* 0x010fce0000000015 */
[----:B------:R-:W2:Y:S08]  /*0b60*/  LDC R26, c[0x3][R18+-0x4] ;  /* 0x00ffff00121a7b82 */ /* 0x000eb00000000800 */
[----:B------:R-:W4:Y:S01]  /*0b70*/  LDC R28, c[0x3][R15] ;  /* 0x00c000000f1c7b82 */ /* 0x000f220000000800 */
[----:B0-----:R-:W-:-:S07]  /*0b80*/  FADD R25, R10, -R25 ;  /* 0x800000190a197221 */ /* 0x001fce0000000000 */
[----:B------:R-:W0:Y:S01]  /*0b90*/  LDC R24, c[0x3][R18] ;  /* 0x00c0000012187b82 */ /* 0x000e220000000800 */
[----:B--2---:R-:W-:Y:S01]  /*0ba0*/  FFMA R21, R22, R26, R21 ;  /* 0x0000001a16157223 */ /* 0x004fe20000000015 */
[----:B----4-:R-:W-:Y:S01]  /*0bb0*/  FADD R22, R9, -R28 ;  /* 0x8000001c09167221 */ /* 0x010fe20000000000 */
[----:B---3--:R-:W-:-:S03]  /*0bc0*/  I2FP.F32.S32 R28, R13 ;  /* 0x0000000d001c7245 */ /* 0x008fc60000201400 */
[----:B------:R-:W-:Y:S01]  /*0bd0*/  FMUL R26, R22, R25 ;  /* 0x00000019161a7220 */ /* 0x000fe20000400000 */
[----:B------:R-:W-:-:S03]  /*0be0*/  FSETP.GEU.AND P2, PT, R21, R28, PT ;  /* 0x0000001c1500720b */ /* 0x000fc60003f4e000 */
[----:B-1----:R-:W-:Y:S01]  /*0bf0*/  FMUL R28, R26, R23 ;  /* 0x000000171a1c7220 */ /* 0x002fe20000400000 */
[C---:B------:R-:W-:Y:S01]  /*0c00*/  FMUL R23, R22.reuse, R22 ;  /* 0x0000001616177220 */ /* 0x040fe20000400000 */
[----:B------:R-:W-:-:S03]  /*0c10*/  FMUL R22, R22, R20 ;  /* 0x0000001416167220 */ /* 0x000fc60000400000 */
[----:B0-----:R-:W-:Y:S02]  /*0c20*/  FFMA R23, R23, R24, R28 ;  /* 0x0000001817177223 */ /* 0x001fe4000000001c */
[----:B------:R-:W0:Y:S03]  /*0c30*/  LDC R24, c[0x3][R18+0x18] ;  /* 0x00c0060012187b82 */ /* 0x000e260000000800 */
[----:B------:R-:W1:Y:S01]  /*0c40*/  @!P2 F2I.TRUNC.NTZ R13, R21 ;  /* 0x00000015000da305 */ /* 0x000e62000020f100 */
[----:B------:R-:W-:-:S04]  /*0c50*/  @!P2 IADD3 R12, PT, PT, R17, 0x1, RZ ;  /* 0x00000001110ca810 */ /* 0x000fc80007ffe0ff */
[----:B------:R-:W2:Y:S01]  /*0c60*/  LDC R28, c[0x3][R15+0xc] ;  /* 0x00c003000f1c7b82 */ /* 0x000ea20000000800 */
[----:B-1----:R-:W-:Y:S01]  /*0c70*/  I2FP.F32.S32 R29, R13 ;  /* 0x0000000d001d7245 */ /* 0x002fe20000201400 */
[----:B0-----:R-:W-:-:S06]  /*0c80*/  FFMA R23, R22, R24, R23 ;  /* 0x0000001816177223 */ /* 0x001fcc0000000017 */
[----:B------:R-:W0:Y:S02]  /*0c90*/  LDC R24, c[0x3][R18+0x4] ;  /* 0x00c0010012187b82 */ /* 0x000e240000000800 */
[----:B0-----:R-:W-:Y:S01]  /*0ca0*/  FFMA R23, R26, R24, R23 ;  /* 0x000000181a177223 */ /* 0x001fe20000000017 */
[----:B------:R-:W-:-:S05]  /*0cb0*/  FMUL R24, R25, R25 ;  /* 0x0000001919187220 */ /* 0x000fca0000400000 */
[----:B------:R-:W0:Y:S02]  /*0cc0*/  LDC R26, c[0x3][R18+0x10] ;  /* 0x00c00400121a7b82 */ /* 0x000e240000000800 */
[----:B0-----:R-:W-:Y:S01]  /*0cd0*/  FFMA R23, R24, R26, R23 ;  /* 0x0000001a18177223 */ /* 0x001fe20000000017 */
[----:B------:R-:W-:-:S05]  /*0ce0*/  FMUL R24, R25, R20 ;  /* 0x0000001419187220 */ /* 0x000fca0000400000 */
[----:B------:R-:W0:Y:S08]  /*0cf0*/  LDC R26, c[0x3][R18+0x1c] ;  /* 0x00c00700121a7b82 */ /* 0x000e300000000800 */
[----:B------:R-:W1:Y:S01]  /*0d00*/  LDC R25, c[0x3][R18+0x8] ;  /* 0x00c0020012197b82 */ /* 0x000e620000000800 */
[----:B0-----:R-:W-:-:S07]  /*0d10*/  FFMA R23, R24, R26, R23 ;  /* 0x0000001a18177223 */ /* 0x001fce0000000017 */
[----:B------:R-:W0:Y:S01]  /*0d20*/  LDC R26, c[0x3][R18+0x14] ;  /* 0x00c00500121a7b82 */ /* 0x000e220000000800 */
[----:B-1----:R-:W-:-:S07]  /*0d30*/  FFMA R23, R22, R25, R23 ;  /* 0x0000001916177223 */ /* 0x002fce0000000017 */
[----:B------:R-:W1:Y:S08]  /*0d40*/  LDC R25, c[0x3][R15+0x10] ;  /* 0x00c004000f197b82 */ /* 0x000e700000000800 */
[----:B------:R-:W3:Y:S01]  /*0d50*/  LDC R22, c[0x3][R18+0x30] ;  /* 0x00c00c0012167b82 */ /* 0x000ee20000000800 */
[----:B0-----:R-:W-:-:S07]  /*0d60*/  FFMA R26, R24, R26, R23 ;  /* 0x0000001a181a7223 */ /* 0x001fce0000000017 */
[----:B------:R-:W0:Y:S01]  /*0d70*/  LDC R24, c[0x3][R18+0x20] ;  /* 0x00c0080012187b82 */ /* 0x000e220000000800 */
[----:B-1----:R-:W-:-:S07]  /*0d80*/  FADD R25, R10, -R25 ;  /* 0x800000190a197221 */ /* 0x002fce0000000000 */
[----:B------:R-:W1:Y:S01]  /*0d90*/  LDC R23, c[0x3][R18+0x24] ;  /* 0x00c0090012177b82 */ /* 0x000e620000000800 */
[----:B0-----:R-:W-:Y:S01]  /*0da0*/  FFMA R20, R27, R24, R26 ;  /* 0x000000181b147223 */ /* 0x001fe2000000001a */
[----:B--2---:R-:W-:-:S06]  /*0db0*/  FADD R24, R9, -R28 ;  /* 0x8000001c09187221 */ /* 0x004fcc0000000000 */
[----:B------:R-:W0:Y:S01]  /*0dc0*/  LDC R26, c[0x3][R18+0x3c] ;  /* 0x00c00f00121a7b82 */ /* 0x000e220000000800 */
[----:B------:R-:W-:Y:S01]  /*0dd0*/  FMUL R27, R24, R25 ;  /* 0x00000019181b7220 */ /* 0x000fe20000400000 */
[----:B------:R-:W-:-:S03]  /*0de0*/  FSETP.GEU.AND P3, PT, R20, R29, PT ;  /* 0x0000001d1400720b */ /* 0x000fc60003f6e000 */
[----:B---3--:R-:W-:Y:S01]  /*0df0*/  FMUL R29, R27, R22 ;  /* 0x000000161b1d7220 */ /* 0x008fe20000400000 */
[----:B------:R-:W-:-:S04]  /*0e00*/  FMUL R22, R24, R24 ;  /* 0x0000001818167220 */ /* 0x000fc80000400000 */
[----:B-1----:R-:W-:Y:S02]  /*0e10*/  FFMA R23, R22, R23, R29 ;  /* 0x0000001716177223 */ /* 0x002fe4000000001d */
[----:B------:R1:W2:Y:S03]  /*0e20*/  LDC R22, c[0x3][R15+0x14] ;  /* 0x00c005000f167b82 */ /* 0x0002a60000000800 */
[----:B------:R-:W3:Y:S01]  /*0e30*/  @!P3 F2I.TRUNC.NTZ R13, R20 ;  /* 0x00000014000db305 */ /* 0x000ee2000020f100 */
[----:B------:R-:W-:Y:S02]  /*0e40*/  @!P3 IADD3 R12, PT, PT, R17, 0x2, RZ ;  /* 0x00000002110cb810 */ /* 0x000fe40007ffe0ff */
[----:B-1----:R-:W-:Y:S01]  /*0e50*/  IADD3 R15, PT, PT, R15, 0x30, RZ ;  /* 0x000000300f0f7810 */ /* 0x002fe20007ffe0ff */
[----:B--2---:R-:W-:Y:S02]  /*0e60*/  FADD R21, R11, -R22 ;  /* 0x800000160b157221 */ /* 0x004fe40000000000 */
[----:B------:R-:W1:Y:S02]  /*0e70*/  LDC R22, c[0x3][R18+0x28] ;  /* 0x00c00a0012167b82 */ /* 0x000e640000000800 */
[----:B------:R-:W-:-:S04]  /*0e80*/  FMUL R24, R24, R21 ;  /* 0x0000001518187220 */ /* 0x000fc80000400000 */
[----:B0-----:R-:W-:Y:S01]  /*0e90*/  FFMA R26, R24, R26, R23 ;  /* 0x0000001a181a7223 */ /* 0x001fe20000000017 */
[C---:B------:R-:W-:Y:S01]  /*0ea0*/  FMUL R23, R25.reuse, R25 ;  /* 0x0000001919177220 */ /* 0x040fe20000400000 */
[-C--:B------:R-:W-:Y:S01]  /*0eb0*/  FMUL R25, R25, R21.reuse ;  /* 0x0000001519197220 */ /* 0x080fe20000400000 */
[----:B------:R-:W-:Y:S01]  /*0ec0*/  FMUL R21, R21, R21 ;  /* 0x0000001515157220 */ /* 0x000fe20000400000 */
[----:B-1----:R-:W-:Y:S02]  /*0ed0*/  FFMA R22, R27, R22, R26 ;  /* 0x000000161b167223 */ /* 0x002fe4000000001a */
[----:B------:R-:W0:Y:S08]  /*0ee0*/  LDC R26, c[0x3][R18+0x34] ;  /* 0x00c00d00121a7b82 */ /* 0x000e300000000800 */
[----:B------:R1:W2:Y:S01]  /*0ef0*/  LDC R27, c[0x3][R18+0x38] ;  /* 0x00c00e00121b7b82 */ /* 0x0002a20000000800 */
[----:B0-----:R-:W-:-:S07]  /*0f00*/  FFMA R22, R23, R26, R22 ;  /* 0x0000001a17167223 */ /* 0x001fce0000000016 */
[----:B------:R-:W0:Y:S08]  /*0f10*/  LDC R23, c[0x3][R18+0x40] ;  /* 0x00c0100012177b82 */ /* 0x000e300000000800 */
[----:B------:R-:W4:Y:S01]  /*0f20*/  LDC R26, c[0x3][R18+0x2c] ;  /* 0x00c00b00121a7b82 */ /* 0x000f220000000800 */
[----:B0-----:R-:W-:-:S07]  /*0f30*/  FFMA R23, R25, R23, R22 ;  /* 0x0000001719177223 */ /* 0x001fce0000000016 */
[----:B------:R1:W0:Y:S01]  /*0f40*/  LDC R22, c[0x3][R18+0x44] ;  /* 0x00c0110012167b82 */ /* 0x0002220000000800 */
[----:B----4-:R-:W-:Y:S01]  /*0f50*/  FFMA R26, R24, R26, R23 ;  /* 0x0000001a181a7223 */ /* 0x010fe20000000017 */
[----:B-1----:R-:W-:-:S03]  /*0f60*/  IADD3 R18, PT, PT, R18, 0x90, RZ ;  /* 0x0000009012127810 */ /* 0x002fc60007ffe0ff */
[----:B--2---:R-:W-:-:S04]  /*0f70*/  FFMA R26, R25, R27, R26 ;  /* 0x0000001b191a7223 */ /* 0x004fc8000000001a */
[----:B0-----:R-:W-:Y:S01]  /*0f80*/  FFMA R21, R21, R22, R26 ;  /* 0x0000001615157223 */ /* 0x001fe2000000001a */
[----:B---3--:R-:W-:-:S04]  /*0f90*/  I2FP.F32.S32 R22, R13 ;  /* 0x0000000d00167245 */ /* 0x008fc80000201400 */
[----:B------:R-:W-:-:S13]  /*0fa0*/  FSETP.GEU.AND P0, PT, R21, R22, PT ;  /* 0x000000161500720b */ /* 0x000fda0003f0e000 */
[----:B------:R0:W3:Y:S01]  /*0fb0*/  @!P0 F2I.TRUNC.NTZ R13, R21 ;  /* 0x00000015000d8305 */ /* 0x0000e2000020f100 */
[C---:B------:R-:W-:Y:S02]  /*0fc0*/  @!P0 IADD3 R12, PT, PT, R17.reuse, 0x3, RZ ;  /* 0x00000003110c8810 */ /* 0x040fe40007ffe0ff */
[----:B------:R-:W-:Y:S01]  /*0fd0*/  IADD3 R17, PT, PT, R17, 0x4, RZ ;  /* 0x0000000411117810 */ /* 0x000fe20007ffe0ff */
[----:B------:R-:W-:Y:S06]  /*0fe0*/  @P1 BRA `(.L_x_23) ;  /* 0xfffffff400c81947 */ /* 0x000fec000383ffff */
[----:B------:R-:W-:-:S07]  /*0ff0*/  MOV R15, R16 ;  /* 0x00000010000f7202 */ /* 0x000fce0000000f00 */
.L_x_22:
[----:B------:R-:W-:-:S13]  /*1000*/  LOP3.LUT P0, R16, R14, 0x3, RZ, 0xc0, !PT ;  /* 0x000000030e107812 */ /* 0x000fda000780c0ff */
[----:B------:R-:W-:Y:S05]  /*1010*/  @!P0 BRA `(.L_x_24) ;  /* 0x0000000400d48947 */ /* 0x000fea0003800000 */
[----:B------:R-:W-:Y:S02]  /*1020*/  ISETP.NE.AND P0, PT, R16, 0x1, PT ;  /* 0x000000011000780c */ /* 0x000fe40003f05270 */
[----:B------:R-:W-:-:S04]  /*1030*/  LOP3.LUT R14, R14, 0x1, RZ, 0xc0, !PT ;  /* 0x000000010e0e7812 */ /* 0x000fc800078ec0ff */
[----:B------:R-:W-:-:S07]  /*1040*/  ISETP.NE.U32.AND P2, PT, R14, 0x1, PT ;  /* 0x000000010e00780c */ /* 0x000fce0003f45070 */
[----:B------:R-:W-:Y:S06]  /*1050*/  @!P0 BRA `(.L_x_25) ;  /* 0x0000000400288947 */ /* 0x000fec0003800000 */
[----:B------:R-:W-:Y:S01]  /*1060*/  HFMA2 R14, -RZ, RZ, 0, 2.384185791015625e-07 ;  /* 0x00000004ff0e7431 */ /* 0x000fe200000001ff */
[----:B------:R-:W-:-:S04]  /*1070*/  MOV R19, 0x184 ;  /* 0x0000018400137802 */ /* 0x000fc80000000f00 */
[C---:B------:R-:W-:Y:S01]  /*1080*/  IMAD R17, R15.reuse, 0xc, R14 ;  /* 0x0000000c0f117824 */ /* 0x040fe200078e020e */
[----:B------:R-:W-:-:S03]  /*1090*/  LEA R14, R15, R15, 0x1 ;  /* 0x0000000f0f0e7211 */ /* 0x000fc600078e08ff */
[----:B------:R-:W4:Y:S02]  /*10a0*/  LDC R22, c[0x3][R17] ;  /* 0x00c0000011167b82 */ /* 0x000f240000000800 */
[----:B------:R-:W-:-:S06]  /*10b0*/  IMAD R14, R14, 0xc, R19 ;  /* 0x0000000c0e0e7824 */ /* 0x000fcc00078e0213 */
[----:B------:R-:W1:Y:S08]  /*10c0*/  LDC R23, c[0x3][R17+0x4] ;  /* 0x00c0010011177b82 */ /* 0x000e700000000800 */
[----:B------:R-:W0:Y:S08]  /*10d0*/  LDC R19, c[0x3][R14+0xc] ;  /* 0x00c003000e137b82 */ /* 0x000e300000000800 */
[----:B------:R-:W2:Y:S01]  /*10e0*/  LDC R16, c[0x3][R17+0x8] ;  /* 0x00c0020011107b82 */ /* 0x000ea20000000800 */
[----:B----4-:R-:W-:-:S07]  /*10f0*/  FADD R22, R9, -R22 ;  /* 0x8000001609167221 */ /* 0x010fce0000000000 */
[----:B------:R-:W4:Y:S01]  /*1100*/  LDC R24, c[0x3][R14] ;  /* 0x00c000000e187b82 */ /* 0x000f220000000800 */
[----:B-1----:R-:W-:-:S04]  /*1110*/  FADD R23, R10, -R23 ;  /* 0x800000170a177221 */ /* 0x002fc80000000000 */
[----:B------:R-:W-:-:S03]  /*1120*/  FMUL R18, R22, R23 ;  /* 0x0000001716127220 */ /* 0x000fc60000400000 */
[----:B------:R-:W1:Y:S01]  /*1130*/  LDC R25, c[0x3][R14+0x18] ;  /* 0x00c006000e197b82 */ /* 0x000e620000000800 */
[----:B0-----:R-:W-:Y:S01]  /*1140*/  FMUL R26, R18, R19 ;  /* 0x00000013121a7220 */ /* 0x001fe20000400000 */
[----:B------:R-:W-:-:S06]  /*1150*/  FMUL R19, R22, R22 ;  /* 0x0000001616137220 */ /* 0x000fcc0000400000 */
[----:B------:R-:W0:Y:S01]  /*1160*/  LDC R27, c[0x3][R14+0x4] ;  /* 0x00c001000e1b7b82 */ /* 0x000e220000000800 */
[----:B--2---:R-:W-:-:S04]  /*1170*/  FADD R16, R11, -R16 ;  /* 0x800000100b107221 */ /* 0x004fc80000000000 */
[----:B------:R-:W-:-:S03]  /*1180*/  FMUL R22, R22, R16 ;  /* 0x0000001016167220 */ /* 0x000fc60000400000 */
[----:B------:R-:W2:Y:S01]  /*1190*/  LDC R20, c[0x3][R14+0x10] ;  /* 0x00c004000e147b82 */ /* 0x000ea20000000800 */
[----:B----4-:R-:W-:Y:S01]  /*11a0*/  FFMA R29, R19, R24, R26 ;  /* 0x00000018131d7223 */ /* 0x010fe2000000001a */
[----:B------:R-:W-:-:S06]  /*11b0*/  FMUL R24, R23, R23 ;  /* 0x0000001717187220 */ /* 0x000fcc0000400000 */
[----:B------:R-:W4:Y:S01]  /*11c0*/  LDC R21, c[0x3][R14+0x1c] ;  /* 0x00c007000e157b82 */ /* 0x000f220000000800 */
[----:B-1----:R-:W-:-:S07]  /*11d0*/  FFMA R25, R22, R25, R29 ;  /* 0x0000001916197223 */ /* 0x002fce000000001d */
[----:B------:R-:W1:Y:S01]  /*11e0*/  LDC R19, c[0x3][R14+0x8] ;  /* 0x00c002000e137b82 */ /* 0x000e620000000800 */
[----:B0-----:R-:W-:-:S07]  /*11f0*/  FFMA R25, R18, R27, R25 ;  /* 0x0000001b12197223 */ /* 0x001fce0000000019 */
[----:B------:R-:W0:Y:S01]  /*1200*/  LDC R18, c[0x3][R14+0x14] ;  /* 0x00c005000e127b82 */ /* 0x000e220000000800 */
[----:B--2---:R-:W-:Y:S01]  /*1210*/  FFMA R24, R24, R20, R25 ;  /* 0x0000001418187223 */ /* 0x004fe20000000019 */
[----:B------:R-:W-:-:S06]  /*1220*/  FMUL R25, R23, R16 ;  /* 0x0000001017197220 */ /* 0x000fcc0000400000 */
[----:B------:R-:W2:Y:S01]  /*1230*/  LDC R20, c[0x3][R17+0xc] ;  /* 0x00c0030011147b82 */ /* 0x000ea20000000800 */
[----:B----4-:R-:W-:-:S07]  /*1240*/  FFMA R27, R25, R21, R24 ;  /* 0x00000015191b7223 */ /* 0x010fce0000000018 */
[----:B------:R-:W4:Y:S01]  /*1250*/  LDC R23, c[0x3][R17+0x10] ;  /* 0x00c0040011177b82 */ /* 0x000f220000000800 */
[----:B-1----:R-:W-:-:S07]  /*1260*/  FFMA R26, R22, R19, R27 ;  /* 0x00000013161a7223 */ /* 0x002fce000000001b */
[----:B------:R-:W1:Y:S01]  /*1270*/  LDC R21, c[0x3][R14+0x20] ;  /* 0x00c008000e157b82 */ /* 0x000e620000000800 */
[----:B0-----:R-:W-:Y:S01]  /*1280*/  FFMA R26, R25, R18, R26 ;  /* 0x00000012191a7223 */ /* 0x001fe2000000001a */
[----:B------:R-:W-:-:S06]  /*1290*/  FMUL R25, R16, R16 ;  /* 0x0000001010197220 */ /* 0x000fcc0000400000 */
[----:B------:R-:W0:Y:S01]  /*12a0*/  LDC R19, c[0x3][R14+0x30] ;  /* 0x00c00c000e137b82 */ /* 0x000e220000000800 */
[----:B--2---:R-:W-:-:S07]  /*12b0*/  FADD R20, R9, -R20 ;  /* 0x8000001409147221 */ /* 0x004fce0000000000 */
[----:B------:R2:W3:Y:S01]  /*12c0*/  LDC R24, c[0x3][R17+0x14] ;  /* 0x00c0050011187b82 */ /* 0x0004e20000000800 */
[----:B----4-:R-:W-:-:S07]  /*12d0*/  FADD R23, R10, -R23 ;  /* 0x800000170a177221 */ /* 0x010fce0000000000 */
[----:B------:R-:W4:Y:S01]  /*12e0*/  LDC R22, c[0x3][R14+0x24] ;  /* 0x00c009000e167b82 */ /* 0x000f220000000800 */
[----:B-1----:R-:W-:Y:S01]  /*12f0*/  FFMA R21, R25, R21, R26 ;  /* 0x0000001519157223 */ /* 0x002fe2000000001a */
[C---:B------:R-:W-:Y:S01]  /*1300*/  FMUL R25, R20.reuse, R23 ;  /* 0x0000001714197220 */ /* 0x040fe20000400000 */
[----:B--2---:R-:W-:-:S05]  /*1310*/  FMUL R17, R20, R20 ;  /* 0x0000001414117220 */ /* 0x004fca0000400000 */
[----:B------:R-:W1:Y:S01]  /*1320*/  LDC R18, c[0x3][R14+0x3c] ;  /* 0x00c00f000e127b82 */ /* 0x000e620000000800 */
[----:B0-----:R-:W-:-:S07]  /*1330*/  FMUL R26, R25, R19 ;  /* 0x00000013191a7220 */ /* 0x001fce0000400000 */
[----:B------:R-:W0:Y:S01]  /*1340*/  LDC R16, c[0x3][R14+0x28] ;  /* 0x00c00a000e107b82 */ /* 0x000e220000000800 */
[----:B---3--:R-:W-:-:S04]  /*1350*/  FADD R24, R11, -R24 ;  /* 0x800000180b187221 */ /* 0x008fc80000000000 */
[----:B------:R-:W-:Y:S01]  /*1360*/  FMUL R19, R20, R24 ;  /* 0x0000001814137220 */ /* 0x000fe20000400000 */
[----:B----4-:R-:W-:Y:S02]  /*1370*/  FFMA R22, R17, R22, R26 ;  /* 0x0000001611167223 */ /* 0x010fe4000000001a */
[----:B------:R-:W2:Y:S02]  /*1380*/  LDC R20, c[0x3][R14+0x2c] ;  /* 0x00c00b000e147b82 */ /* 0x000ea40000000800 */
[----:B-1----:R-:W-:-:S06]  /*1390*/  FFMA R22, R19, R18, R22 ;  /* 0x0000001213167223 */ /* 0x002fcc0000000016 */
[----:B------:R-:W1:Y:S01]  /*13a0*/  LDC R17, c[0x3][R14+0x34] ;  /* 0x00c00d000e117b82 */ /* 0x000e620000000800 */
[----:B0-----:R-:W-:-:S07]  /*13b0*/  FFMA R26, R25, R16, R22 ;  /* 0x00000010191a7223 */ /* 0x001fce0000000016 */
[----:B------:R-:W0:Y:S01]  /*13c0*/  LDC R18, c[0x3][R14+0x40] ;  /* 0x00c010000e127b82 */ /* 0x000e220000000800 */
[----:B------:R-:W-:Y:S01]  /*13d0*/  I2FP.F32.S32 R22, R13 ;  /* 0x0000000d00167245 */ /* 0x000fe20000201400 */
[----:B------:R-:W-:-:S03]  /*13e0*/  FMUL R25, R23, R23 ;  /* 0x0000001717197220 */ /* 0x000fc60000400000 */
[----:B------:R-:W-:-:S03]  /*13f0*/  FSETP.GEU.AND P0, PT, R21, R22, PT ;  /* 0x000000161500720b */ /* 0x000fc60003f0e000 */
[----:B------:R-:W3:Y:S01]  /*1400*/  LDC R16, c[0x3][R14+0x38] ;  /* 0x00c00e000e107b82 */ /* 0x000ee20000000800 */
[----:B------:R-:W-:-:S07]  /*1410*/  SEL R12, R15, R12, !P0 ;  /* 0x0000000c0f0c7207 */ /* 0x000fce0004000000 */
[----:B------:R-:W4:Y:S01]  /*1420*/  LDC R22, c[0x3][R14+0x44] ;  /* 0x00c011000e167b82 */ /* 0x000f220000000800 */
[----:B-1----:R-:W-:Y:S01]  /*1430*/  FFMA R17, R25, R17, R26 ;  /* 0x0000001119117223 */ /* 0x002fe2000000001a */
[-C--:B------:R-:W-:Y:S01]  /*1440*/  FMUL R26, R23, R24.reuse ;  /* 0x00000018171a7220 */ /* 0x080fe20000400000 */
[----:B------:R-:W1:Y:S01]  /*1450*/  @!P0 F2I.TRUNC.NTZ R13, R21 ;  /* 0x00000015000d8305 */ /* 0x000e62000020f100 */
[----:B------:R-:W-:Y:S02]  /*1460*/  FMUL R24, R24, R24 ;  /* 0x0000001818187220 */ /* 0x000fe40000400000 */
[----:B0-----:R-:W-:-:S04]  /*1470*/  FFMA R18, R26, R18, R17 ;  /* 0x000000121a127223 */ /* 0x001fc80000000011 */
[----:B--2---:R-:W-:-:S04]  /*1480*/  FFMA R19, R19, R20, R18 ;  /* 0x0000001413137223 */ /* 0x004fc80000000012 */
[----:B---3--:R-:W-:Y:S01]  /*1490*/  FFMA R19, R26, R16, R19 ;  /* 0x000000101a137223 */ /* 0x008fe20000000013 */
[----:B-1----:R-:W-:-:S03]  /*14a0*/  I2FP.F32.S32 R16, R13 ;  /* 0x0000000d00107245 */ /* 0x002fc60000201400 */
[----:B----4-:R-:W-:-:S05]  /*14b0*/  FFMA R19, R24, R22, R19 ;  /* 0x0000001618137223 */ /* 0x010fca0000000013 */
[----:B------:R-:W-:-:S13]  /*14c0*/  FSETP.GEU.AND P1, PT, R19, R16, PT ;  /* 0x000000101300720b */ /* 0x000fda0003f2e000 */
[----:B------:R4:W0:Y:S01]  /*14d0*/  @!P1 F2I.TRUNC.NTZ R13, R19 ;  /* 0x00000013000d9305 */ /* 0x000822000020f100 */
[C---:B------:R-:W-:Y:S02]  /*14e0*/  @!P1 IADD3 R12, PT, PT, R15.reuse, 0x1, RZ ;  /* 0x000000010f0c9810 */ /* 0x040fe40007ffe0ff */
[----:B------:R-:W-:-:S07]  /*14f0*/  IADD3 R15, PT, PT, R15, 0x2, RZ ;  /* 0x000000020f0f7810 */ /* 0x000fce0007ffe0ff */
.L_x_25:
[----:B------:R-:W-:Y:S05]  /*1500*/  @P2 BRA `(.L_x_24) ;  /* 0x0000000000982947 */ /* 0x000fea0003800000 */
[----:B------:R-:W-:Y:S01]  /*1510*/  HFMA2 R20, -RZ, RZ, 0, 2.384185791015625e-07 ;  /* 0x00000004ff147431 */ /* 0x000fe200000001ff */
[----:B------:R-:W-:Y:S02]  /*1520*/  LEA R14, R15, R15, 0x1 ;  /* 0x0000000f0f0e7211 */ /* 0x000fe400078e08ff */
[----:B------:R-:W-:-:S05]  /*1530*/  MOV R17, 0x184 ;  /* 0x0000018400117802 */ /* 0x000fca0000000f00 */
[----:B------:R-:W-:Y:S02]  /*1540*/  IMAD R14, R14, 0xc, R17 ;  /* 0x0000000c0e0e7824 */ /* 0x000fe400078e0211 */
[----:B------:R-:W-:Y:S02]  /*1550*/  IMAD R20, R15, 0xc, R20 ;  /* 0x0000000c0f147824 */ /* 0x000fe400078e0214 */
[----:B------:R-:W2:Y:S08]  /*1560*/  LDC R26, c[0x3][R14+0xc] ;  /* 0x00c003000e1a7b82 */ /* 0x000eb00000000800 */
[----:B------:R-:W0:Y:S08]  /*1570*/  LDC R22, c[0x3][R20] ;  /* 0x00c0000014167b82 */ /* 0x000e300000000800 */
[----:B----4-:R-:W1:Y:S08]  /*1580*/  LDC R19, c[0x3][R20+0x4] ;  /* 0x00c0010014137b82 */ /* 0x010e700000000800 */
[----:B------:R-:W4:Y:S08]  /*1590*/  LDC R24, c[0x3][R20+0x8] ;  /* 0x00c0020014187b82 */ /* 0x000f300000000800 */
[----:B------:R-:W3:Y:S01]  /*15a0*/  LDC R18, c[0x3][R14] ;  /* 0x00c000000e127b82 */ /* 0x000ee20000000800 */
[----:B0-----:R-:W-:-:S04]  /*15b0*/  FADD R23, R9, -R22 ;  /* 0x8000001609177221 */ /* 0x001fc80000000000 */
[----:B------:R-:W-:-:S03]  /*15c0*/  FMUL R25, R23, R23 ;  /* 0x0000001717197220 */ /* 0x000fc60000400000 */
[----:B------:R-:W0:Y:S01]  /*15d0*/  LDC R17, c[0x3][R14+0x18] ;  /* 0x00c006000e117b82 */ /* 0x000e220000000800 */
[----:B-1----:R-:W-:-:S04]  /*15e0*/  FADD R10, R10, -R19 ;  /* 0x800000130a0a7221 */ /* 0x002fc80000000000 */
[----:B------:R-:W-:-:S03]  /*15f0*/  FMUL R21, R23, R10 ;  /* 0x0000000a17157220 */ /* 0x000fc60000400000 */
[----:B------:R-:W1:Y:S01]  /*1600*/  LDC R16, c[0x3][R14+0x4] ;  /* 0x00c001000e107b82 */ /* 0x000e620000000800 */
[----:B--2---:R-:W-:Y:S01]  /*1610*/  FMUL R26, R21, R26 ;  /* 0x0000001a151a7220 */ /* 0x004fe20000400000 */
[----:B----4-:R-:W-:-:S04]  /*1620*/  FADD R11, R11, -R24 ;  /* 0x800000180b0b7221 */ /* 0x010fc80000000000 */
[----:B------:R-:W-:Y:S02]  /*1630*/  FMUL R23, R23, R11 ;  /* 0x0000000b17177220 */ /* 0x000fe40000400000 */
[----:B------:R-:W2:Y:S01]  /*1640*/  LDC R19, c[0x3][R14+0x10] ;  /* 0x00c004000e137b82 */ /* 0x000ea20000000800 */
[----:B---3--:R-:W-:-:S07]  /*1650*/  FFMA R26, R25, R18, R26 ;  /* 0x00000012191a7223 */ /* 0x008fce000000001a */
[----:B------:R-:W3:Y:S01]  /*1660*/  LDC R9, c[0x3][R14+0x1c] ;  /* 0x00c007000e097b82 */ /* 0x000ee20000000800 */
[----:B0-----:R-:W-:-:S07]  /*1670*/  FFMA R26, R23, R17, R26 ;  /* 0x00000011171a7223 */ /* 0x001fce000000001a */
[----:B------:R-:W0:Y:S01]  /*1680*/  LDC R20, c[0x3][R14+0x8] ;  /* 0x00c002000e147b82 */ /* 0x000e220000000800 */
[----:B-1----:R-:W-:Y:S01]  /*1690*/  FFMA R16, R21, R16, R26 ;  /* 0x0000001015107223 */ /* 0x002fe2000000001a */
[----:B------:R-:W-:-:S06]  /*16a0*/  FMUL R21, R10, R10 ;  /* 0x0000000a0a157220 */ /* 0x000fcc0000400000 */
[----:B------:R-:W1:Y:S01]  /*16b0*/  LDC R18, c[0x3][R14+0x14] ;  /* 0x00c005000e127b82 */ /* 0x000e620000000800 */
[----:B--2---:R-:W-:Y:S01]  /*16c0*/  FFMA R16, R21, R19, R16 ;  /* 0x0000001315107223 */ /* 0x004fe20000000010 */
[-C--:B------:R-:W-:Y:S01]  /*16d0*/  FMUL R19, R10, R11.reuse ;  /* 0x0000000b0a137220 */ /* 0x080fe20000400000 */
[----:B------:R-:W-:Y:S01]  /*16e0*/  FMUL R11, R11, R11 ;  /* 0x0000000b0b0b7220 */ /* 0x000fe20000400000 */
[----:B------:R-:W-:-:S04]  /*16f0*/  I2FP.F32.S32 R10, R13 ;  /* 0x0000000d000a7245 */ /* 0x000fc80000201400 */
[----:B------:R-:W2:Y:S01]  /*1700*/  LDC R17, c[0x3][R14+0x20] ;  /* 0x00c008000e117b82 */ /* 0x000ea20000000800 */
[----:B---3--:R-:W-:-:S04]  /*1710*/  FFMA R16, R19, R9, R16 ;  /* 0x0000000913107223 */ /* 0x008fc80000000010 */
[----:B0-----:R-:W-:-:S04]  /*1720*/  FFMA R23, R23, R20, R16 ;  /* 0x0000001417177223 */ /* 0x001fc80000000010 */
[----:B-1----:R-:W-:-:S04]  /*1730*/  FFMA R18, R19, R18, R23 ;  /* 0x0000001213127223 */ /* 0x002fc80000000017 */
[----:B--2---:R-:W-:-:S05]  /*1740*/  FFMA R11, R11, R17, R18 ;  /* 0x000000110b0b7223 */ /* 0x004fca0000000012 */
[----:B------:R-:W-:-:S04]  /*1750*/  FSETP.GEU.AND P0, PT, R11, R10, PT ;  /* 0x0000000a0b00720b */ /* 0x000fc80003f0e000 */
[----:B------:R-:W-:-:S09]  /*1760*/  SEL R12, R15, R12, !P0 ;  /* 0x0000000c0f0c7207 */ /* 0x000fd20004000000 */
.L_x_24:
[----:B-12---:R-:W1:Y:S01]  /*1770*/  LDC.64 R10, c[0x0][0x390] ;  /* 0x0000e400ff0a7b82 */ /* 0x006e620000000a00 */
[----:B------:R-:W2:Y:S01]  /*1780*/  LDCU UR4, c[0x0][0x38c] ;  /* 0x00007180ff0477ac */ /* 0x000ea20008000800 */
[----:B------:R-:W-:Y:S02]  /*1790*/  LOP3.LUT R12, R12, 0xffff, RZ, 0xc0, !PT ;  /* 0x0000ffff0c0c7812 */ /* 0x000fe400078ec0ff */
[----:B------:R-:W-:Y:S02]  /*17a0*/  LOP3.LUT R9, R8, 0xffff, RZ, 0xc0, !PT ;  /* 0x0000ffff08097812 */ /* 0x000fe400078ec0ff */
[----:B------:R-:W-:Y:S02]  /*17b0*/  LOP3.LUT R3, R3, 0xffff, RZ, 0xc0, !PT ;  /* 0x0000ffff03037812 */ /* 0x000fe400078ec0ff */
[----:B------:R-:W-:Y:S02]  /*17c0*/  LOP3.LUT R2, R2, 0xffff, RZ, 0xc0, !PT ;  /* 0x0000ffff02027812 */ /* 0x000fe400078ec0ff */
[----:B------:R-:W-:-:S02]  /*17d0*/  PRMT R9, R9, 0x3340, R12 ;  /* 0x0000334009097816 */ /* 0x000fc4000000000c */
[----:B------:R-:W-:Y:S02]  /*17e0*/  PRMT R2, R2, 0x3340, R3 ;  /* 0x0000334002027816 */ /* 0x000fe40000000003 */
[----:B------:R-:W-:Y:S02]  /*17f0*/  IADD3 R5, PT, PT, R4, R5, RZ ;  /* 0x0000000504057210 */ /* 0x000fe40007ffe0ff */
[----:B------:R-:W-:Y:S02]  /*1800*/  PRMT R9, R2, 0x5410, R9 ;  /* 0x0000541002097816 */ /* 0x000fe40000000009 */
[----:B------:R-:W-:Y:S01]  /*1810*/  ISETP.GE.AND P0, PT, R5, R0, PT ;  /* 0x000000000500720c */ /* 0x000fe20003f06270 */
[----:B--2---:R-:W-:-:S04]  /*1820*/  IMAD R7, R7, UR4, R6 ;  /* 0x0000000407077c24 */ /* 0x004fc8000f8e0206 */
[----:B-1----:R-:W-:-:S05]  /*1830*/  IMAD.WIDE R10, R7, 0x4, R10 ;  /* 0x00000004070a7825 */ /* 0x002fca00078e020a */
[----:B------:R1:W-:Y:S03]  /*1840*/  STG.E desc[UR6][R10.64], R9 ;  /* 0x000000090a007986 */ /* 0x0003e6000c101906 */
[----:B------:R-:W-:Y:S05]  /*1850*/  @!P0 BRA `(.L_x_20) ;  /* 0xffffffe800dc8947 */ /* 0x000fea000383ffff */
[----:B------:R-:W-:Y:S05]  /*1860*/  EXIT ;  /* 0x000000000000794d */ /* 0x000fea0003800000 */
.L_x_26:
        /* <DEDUP_REMOVED lines=9> */
.L_x_28:


//--------------------- .nv.shared.reserved.0     --------------------------
	.section	.nv.shared.reserved.0,"aw",@nobits
	.weak		__nv_reservedSMEM_offset_0_alias
	.size		__nv_reservedSMEM_offset_0_alias, 0, 64
	.other		__nv_reservedSMEM_offset_0_alias,@"STO_CUDA_RESERVED_SHARED STV_DEFAULT"
__nv_reservedSMEM_offset_0_alias:
	.zero		0
	.zero		64


//--------------------- .nv.constant0._Z11kernel_ssaayiiiiP5pixel --------------------------
	.section	.nv.constant0._Z11kernel_ssaayiiiiP5pixel,"a",@progbits
	.sectionflags	@""
	.align	4
.nv.constant0._Z11kernel_ssaayiiiiP5pixel:
	.zero		928


//--------------------- .nv.constant0._Z15kernel_classifyyiiP5pixel --------------------------
	.section	.nv.constant0._Z15kernel_classifyyiiP5pixel,"a",@progbits
	.sectionflags	@""
	.align	4
.nv.constant0._Z15kernel_classifyyiiP5pixel:
	.zero		920


//--------------------- SYMBOLS --------------------------

	.type		.nv.reservedSmem.offset0,@object
	.size		.nv.reservedSmem.offset0,0x4
